def matmul_kernel(
    a_ptr,
    b_ptr,
    c_ptr,
    M,
    N,
    K,
    stride_am,
    stride_ak,
    stride_bk,
    stride_bn,
    stride_cm,
    stride_cn,
    BLOCK_M: tl.constexpr,
    BLOCK_N: tl.constexpr,
    BLOCK_K: tl.constexpr,
    GROUP_M: tl.constexpr,
):
    pid = tl.program_id(axis=0)
    num_pid_m = tl.cdiv(M, BLOCK_M)
    num_pid_n = tl.cdiv(N, BLOCK_N)
    num_pid_in_group = GROUP_M * num_pid_n
    group_id = pid // num_pid_in_group
    first_pid_m = group_id * GROUP_M
    group_size_m = min(num_pid_m - first_pid_m, GROUP_M)
    pid_m = first_pid_m + ((pid % num_pid_in_group) % group_size_m)
    pid_n = (pid % num_pid_in_group) // group_size_m

    offs_am = (pid_m * BLOCK_M + tl.arange(0, BLOCK_M)) % M
    offs_bn = (pid_n * BLOCK_N + tl.arange(0, BLOCK_N)) % N
    offs_k = tl.arange(0, BLOCK_K)
    a_ptrs = a_ptr + offs_am[:, None] * stride_am + offs_k[None, :] * stride_ak
    b_ptrs = b_ptr + offs_k[:, None] * stride_bk + offs_bn[None, :] * stride_bn

    acc = tl.zeros((BLOCK_M, BLOCK_N), dtype=tl.float32)
    for kk in range(0, tl.cdiv(K, BLOCK_K)):
        a = tl.load(a_ptrs, mask=offs_k[None, :] < K - kk * BLOCK_K, other=0.0)
        b = tl.load(b_ptrs, mask=offs_k[:, None] < K - kk * BLOCK_K, other=0.0)
        acc = tl.dot(a, b, acc)
        a_ptrs += BLOCK_K * stride_ak
        b_ptrs += BLOCK_K * stride_bk

    c = acc.to(c_ptr.dtype.element_ty)
    offs_cm = pid_m * BLOCK_M + tl.arange(0, BLOCK_M)
    offs_cn = pid_n * BLOCK_N + tl.arange(0, BLOCK_N)
    c_ptrs = c_ptr + offs_cm[:, None] * stride_cm + offs_cn[None, :] * stride_cn
    mask = (offs_cm[:, None] < M) & (offs_cn[None, :] < N)
    tl.store(c_ptrs, c, mask=mask)

# config = {"BLOCK_K": 64, "BLOCK_M": 128, "BLOCK_N": 256, "GROUP_M": 8, "arch": "sm_100", "dtype": "fp16", "num_ctas": 2, "num_stages": 3, "num_warps": 4}
# arch = sm_100


// ===== COMPILED SASS (sm_100a) =====

	.target	sm_100a

	.elftype	@"ET_EXEC"


//--------------------- .note.nv.tkinfo           --------------------------
	.section	.note.nv.tkinfo,"",@"SHT_NOTE"
	.sectionflags	@"SHF_NOTE_NV_TKINFO"
	.tkinfo
        /*0018*/ 	.word	0x00000081
        /*0030*/ 	.string	""
        /*0030*/ 	.string	"ptxas-blackwell"
        /*0030*/ 	.string	"Cuda compilation tools, release 12.9, V12.9.86"
        /*0030*/ 	.string	"Build cuda_12.9.r12.9/compiler.36037853_0"
        /*0030*/ 	.string	"-v  -suppress-debug-info  -lineinfo  -arch sm_100a "



//--------------------- .note.nv.cuver            --------------------------
	.section	.note.nv.cuver,"",@"SHT_NOTE"
	.sectionflags	@"SHF_NOTE_NV_CUVER"
        /*0018*/ 	.short	0x0001
        /*001a*/ 	.short	0x0064
        /*001c*/ 	.short	0x0001
        /*001e*/ 	.short	0x0000
        /*0020*/ 	.short	0x0001
        /*0022*/ 	.short	0x0000


//--------------------- .nv.info                  --------------------------
	.section	.nv.info,"",@"SHT_CUDA_INFO"
	.align	4


	//----- nvinfo : EIATTR_REGCOUNT
	.align		4
        /*0000*/ 	.byte	0x04, 0x2f
        /*0002*/ 	.short	(.L_4 - .L_3)
	.align		4
.L_3:
        /*0004*/ 	.word	index@(matmul_kernel)
        /*0008*/ 	.word	0x000000ff


	//----- nvinfo : EIATTR_FRAME_SIZE
	.align		4
.L_4:
        /*000c*/ 	.byte	0x04, 0x11
        /*000e*/ 	.short	(.L_6 - .L_5)
	.align		4
.L_5:
        /*0010*/ 	.word	index@($__internal_2_$__cuda_sm10x_tcgen05_guardrail_trap_unallocated_columns_being_dealloced)
        /*0014*/ 	.word	0x00000080


	//----- nvinfo : EIATTR_FRAME_SIZE
	.align		4
.L_6:
        /*0018*/ 	.byte	0x04, 0x11
        /*001a*/ 	.short	(.L_8 - .L_7)
	.align		4
.L_7:
        /*001c*/ 	.word	index@($__internal_1_$__cuda_sm10x_tcgen05_guardrail_trap_phase_invalid_during_alloc)
        /*0020*/ 	.word	0x00000080


	//----- nvinfo : EIATTR_FRAME_SIZE
	.align		4
.L_8:
        /*0024*/ 	.byte	0x04, 0x11
        /*0026*/ 	.short	(.L_10 - .L_9)
	.align		4
.L_9:
        /*0028*/ 	.word	index@($__internal_0_$__cuda_sm10x_tcgen05_guardrail_trap_col_being_dealloced_not_returned_by_alloc)
        /*002c*/ 	.word	0x00000080


	//----- nvinfo : EIATTR_FRAME_SIZE
	.align		4
.L_10:
        /*0030*/ 	.byte	0x04, 0x11
        /*0032*/ 	.short	(.L_12 - .L_11)
	.align		4
.L_11:
        /*0034*/ 	.word	index@(matmul_kernel)
        /*0038*/ 	.word	0x00000080


	//----- nvinfo : EIATTR_MIN_STACK_SIZE
	.align		4
.L_12:
        /*003c*/ 	.byte	0x04, 0x12
        /*003e*/ 	.short	(.L_14 - .L_13)
	.align		4
.L_13:
        /*0040*/ 	.word	index@(matmul_kernel)
        /*0044*/ 	.word	0x00000080
.L_14:


//--------------------- .nv.info.matmul_kernel    --------------------------
	.section	.nv.info.matmul_kernel,"",@"SHT_CUDA_INFO"
	.sectionflags	@""
	.align	4


	//----- nvinfo : EIATTR_CUDA_API_VERSION
	.align		4
        /*0000*/ 	.byte	0x04, 0x37
        /*0002*/ 	.short	(.L_16 - .L_15)
.L_15:
        /*0004*/ 	.word	0x00000081


	//----- nvinfo : EIATTR_KPARAM_INFO
	.align		4
.L_16:
        /*0008*/ 	.byte	0x04, 0x17
        /*000a*/ 	.short	(.L_18 - .L_17)
.L_17:
        /*000c*/ 	.word	0x00000000
        /*0010*/ 	.short	0x000d
        /*0012*/ 	.short	0x0048
        /*0014*/ 	.byte	0x00, 0xf4, 0x21, 0x00


	//----- nvinfo : EIATTR_KPARAM_INFO
	.align		4
.L_18:
        /*0018*/ 	.byte	0x04, 0x17
        /*001a*/ 	.short	(.L_20 - .L_19)
.L_19:
        /*001c*/ 	.word	0x00000000
        /*0020*/ 	.short	0x000c
        /*0022*/ 	.short	0x0040
        /*0024*/ 	.byte	0x00, 0xf4, 0x21, 0x00


	//----- nvinfo : EIATTR_KPARAM_INFO
	.align		4
.L_20:
        /*0028*/ 	.byte	0x04, 0x17
        /*002a*/ 	.short	(.L_22 - .L_21)
.L_21:
        /*002c*/ 	.word	0x00000000
        /*0030*/ 	.short	0x000b
        /*0032*/ 	.short	0x0038
        /*0034*/ 	.byte	0x00, 0xf0, 0x11, 0x00


	//----- nvinfo : EIATTR_KPARAM_INFO
	.align		4
.L_22:
        /*0038*/ 	.byte	0x04, 0x17
        /*003a*/ 	.short	(.L_24 - .L_23)
.L_23:
        /*003c*/ 	.word	0x00000000
        /*0040*/ 	.short	0x000a
        /*0042*/ 	.short	0x0034
        /*0044*/ 	.byte	0x00, 0xf0, 0x11, 0x00


	//----- nvinfo : EIATTR_KPARAM_INFO
	.align		4
.L_24:
        /*0048*/ 	.byte	0x04, 0x17
        /*004a*/ 	.short	(.L_26 - .L_25)
.L_25:
        /*004c*/ 	.word	0x00000000
        /*0050*/ 	.short	0x0009
        /*0052*/ 	.short	0x0030
        /*0054*/ 	.byte	0x00, 0xf0, 0x11, 0x00


	//----- nvinfo : EIATTR_KPARAM_INFO
	.align		4
.L_26:
        /*0058*/ 	.byte	0x04, 0x17
        /*005a*/ 	.short	(.L_28 - .L_27)
.L_27:
        /*005c*/ 	.word	0x00000000
        /*0060*/ 	.short	0x0008
        /*0062*/ 	.short	0x002c
        /*0064*/ 	.byte	0x00, 0xf0, 0x11, 0x00


	//----- nvinfo : EIATTR_KPARAM_INFO
	.align		4
.L_28:
        /*0068*/ 	.byte	0x04, 0x17
        /*006a*/ 	.short	(.L_30 - .L_29)
.L_29:
        /*006c*/ 	.word	0x00000000
        /*0070*/ 	.short	0x0007
        /*0072*/ 	.short	0x0028
        /*0074*/ 	.byte	0x00, 0xf0, 0x11, 0x00


	//----- nvinfo : EIATTR_KPARAM_INFO
	.align		4
.L_30:
        /*0078*/ 	.byte	0x04, 0x17
        /*007a*/ 	.short	(.L_32 - .L_31)
.L_31:
        /*007c*/ 	.word	0x00000000
        /*0080*/ 	.short	0x0006
        /*0082*/ 	.short	0x0024
        /*0084*/ 	.byte	0x00, 0xf0, 0x11, 0x00


	//----- nvinfo : EIATTR_KPARAM_INFO
	.align		4
.L_32:
        /*0088*/ 	.byte	0x04, 0x17
        /*008a*/ 	.short	(.L_34 - .L_33)
.L_33:
        /*008c*/ 	.word	0x00000000
        /*0090*/ 	.short	0x0005
        /*0092*/ 	.short	0x0020
        /*0094*/ 	.byte	0x00, 0xf0, 0x11, 0x00


	//----- nvinfo : EIATTR_KPARAM_INFO
	.align		4
.L_34:
        /*0098*/ 	.byte	0x04, 0x17
        /*009a*/ 	.short	(.L_36 - .L_35)
.L_35:
        /*009c*/ 	.word	0x00000000
        /*00a0*/ 	.short	0x0004
        /*00a2*/ 	.short	0x001c
        /*00a4*/ 	.byte	0x00, 0xf0, 0x11, 0x00


	//----- nvinfo : EIATTR_KPARAM_INFO
	.align		4
.L_36:
        /*00a8*/ 	.byte	0x04, 0x17
        /*00aa*/ 	.short	(.L_38 - .L_37)
.L_37:
        /*00ac*/ 	.word	0x00000000
        /*00b0*/ 	.short	0x0003
        /*00b2*/ 	.short	0x0018
        /*00b4*/ 	.byte	0x00, 0xf0, 0x11, 0x00


	//----- nvinfo : EIATTR_KPARAM_INFO
	.align		4
.L_38:
        /*00b8*/ 	.byte	0x04, 0x17
        /*00ba*/ 	.short	(.L_40 - .L_39)
.L_39:
        /*00bc*/ 	.word	0x00000000
        /*00c0*/ 	.short	0x0002
        /*00c2*/ 	.short	0x0010
        /*00c4*/ 	.byte	0x00, 0xf4, 0x21, 0x00


	//----- nvinfo : EIATTR_KPARAM_INFO
	.align		4
.L_40:
        /*00c8*/ 	.byte	0x04, 0x17
        /*00ca*/ 	.short	(.L_42 - .L_41)
.L_41:
        /*00cc*/ 	.word	0x00000000
        /*00d0*/ 	.short	0x0001
        /*00d2*/ 	.short	0x0008
        /*00d4*/ 	.byte	0x00, 0xf4, 0x21, 0x00


	//----- nvinfo : EIATTR_KPARAM_INFO
	.align		4
.L_42:
        /*00d8*/ 	.byte	0x04, 0x17
        /*00da*/ 	.short	(.L_44 - .L_43)
.L_43:
        /*00dc*/ 	.word	0x00000000
        /*00e0*/ 	.short	0x0000
        /*00e2*/ 	.short	0x0000
        /*00e4*/ 	.byte	0x00, 0xf4, 0x21, 0x00


	//----- nvinfo : EIATTR_EXPLICIT_CLUSTER
	.align		4
.L_44:
        /*00e8*/ 	.byte	0x01, 0x3e
	.zero		2


	//----- nvinfo : EIATTR_CTA_PER_CLUSTER
	.align		4
        /*00ec*/ 	.byte	0x04, 0x3d
        /*00ee*/ 	.short	(.L_46 - .L_45)
.L_45:
        /*00f0*/ 	.word	0x00000002
        /*00f4*/ 	.word	0x00000001
        /*00f8*/ 	.word	0x00000001


	//----- nvinfo : EIATTR_AT_ENTRY_FRAGMENTS
	.align		4
.L_46:
        /*00fc*/ 	.byte	0x04, 0x4f
        /*00fe*/ 	.short	(.L_48 - .L_47)


	//   ....[0]....
.L_47:
        /*0100*/ 	.word	0x00000004


	//----- nvinfo : EIATTR_RESERVED_SMEM_USED
	.align		4
.L_48:
        /*0104*/ 	.byte	0x01, 0x41
	.zero		2


	//----- nvinfo : EIATTR_SPARSE_MMA_MASK
	.align		4
        /*0108*/ 	.byte	0x03, 0x50
        /*010a*/ 	.short	0x0000


	//----- nvinfo : EIATTR_TCGEN05_1CTA_USED
	.align		4
        /*010c*/ 	.byte	0x01, 0x51
	.zero		2


	//----- nvinfo : EIATTR_MAXREG_COUNT
	.align		4
        /*0110*/ 	.byte	0x03, 0x1b
        /*0112*/ 	.short	0x00ff


	//----- nvinfo : EIATTR_NUM_BARRIERS
	.align		4
        /*0114*/ 	.byte	0x02, 0x4c
        /*0116*/ 	.byte	0x01
	.zero		1


	//----- nvinfo : EIATTR_ANNOTATIONS
	.align		4
        /*0118*/ 	.byte	0x04, 0x55
        /*011a*/ 	.short	(.L_50 - .L_49)


	//   ....[0]....
.L_49:
        /*011c*/ 	.word	0x00000001
        /*0120*/ 	.byte	0x70, 0x0a, 0x00, 0x00, 0x01, 0x00, 0x00, 0x00, 0xb0, 0x0a, 0x00, 0x00, 0x01, 0x00, 0x00, 0x00
        /* <DEDUP_REMOVED lines=33> */
        /*0340*/ 	.byte	0x90, 0xc8, 0x00, 0x00, 0x01, 0x00, 0x00, 0x00, 0x60, 0xc9, 0x00, 0x00


	//----- nvinfo : EIATTR_INT_WARP_WIDE_INSTR_OFFSETS
	.align		4
.L_50:
        /*034c*/ 	.byte	0x04, 0x31
        /*034e*/ 	.short	(.L_52 - .L_51)


	//   ....[0]....
.L_51:
        /*0350*/ 	.word	0x00004100


	//   ....[1]....
        /*0354*/ 	.word	0x00004130


	//   ....[2]....
        /*0358*/ 	.word	0x00007520


	//   ....[3]....
        /*035c*/ 	.word	0x00010a80


	//   ....[4]....
        /*0360*/ 	.word	0x00010ad0


	//----- nvinfo : EIATTR_COOP_GROUP_MASK_REGIDS
	.align		4
.L_52:
        /*0364*/ 	.byte	0x04, 0x29
        /*0366*/ 	.short	(.L_54 - .L_53)


	//   ....[0]....
.L_53:
        /*0368*/ 	.word	0xffffffff


	//   ....[1]....
        /*036c*/ 	.word	0xffffffff


	//   ....[2]....
        /*0370*/ 	.word	0xffffffff


	//   ....[3]....
        /*0374*/ 	.word	0xffffffff


	//----- nvinfo : EIATTR_COOP_GROUP_INSTR_OFFSETS
	.align		4
.L_54:
        /*0378*/ 	.byte	0x04, 0x28
        /*037a*/ 	.short	(.L_56 - .L_55)


	//   ....[0]....
.L_55:
        /*037c*/ 	.word	0x00000080


	//   ....[1]....
        /*0380*/ 	.word	0x00000340


	//   ....[2]....
        /*0384*/ 	.word	0x00010910


	//   ....[3]....
        /*0388*/ 	.word	0x00010b80


	//----- nvinfo : EIATTR_VRC_CTA_INIT_COUNT
	.align		4
.L_56:
        /*038c*/ 	.byte	0x02, 0x4a
        /*038e*/ 	.byte	0x80
	.zero		1


	//----- nvinfo : EIATTR_MBARRIER_INSTR_OFFSETS
	.align		4
        /*0390*/ 	.byte	0x04, 0x39
        /*0392*/ 	.short	(.L_58 - .L_57)


	//   ....[0]....
.L_57:
        /*0394*/ 	.word	0x00004240
        /*0398*/ 	.word	0x000000ff
        /*039c*/ 	.word	0x00000000
        /*03a0*/ 	.short	0x0100
        /*03a2*/ 	.byte	0x0b
	.zero		1


	//   ....[1]....
        /*03a4*/ 	.word	0x00007540
        /*03a8*/ 	.word	0x000000ff
        /*03ac*/ 	.word	0x00008008
        /*03b0*/ 	.short	0x0100
        /*03b2*/ 	.byte	0x09
	.zero		1


	//   ....[2]....
        /*03b4*/ 	.word	0x0000b2f0
        /*03b8*/ 	.word	0x000000ff
        /*03bc*/ 	.word	0x00000000
        /*03c0*/ 	.short	0x010a
        /*03c2*/ 	.byte	0x0b
	.zero		1


	//   ....[3]....
        /*03c4*/ 	.word	0x0000c940
        /*03c8*/ 	.word	0x000000ff
        /*03cc*/ 	.word	0x00000000
        /*03d0*/ 	.short	0x010a
        /*03d2*/ 	.byte	0x0b
	.zero		1


	//   ....[4]....
        /*03d4*/ 	.word	0x0000ca50
        /*03d8*/ 	.word	0x000000ff
        /*03dc*/ 	.word	0x00008000
        /*03e0*/ 	.short	0x0108
        /*03e2*/ 	.byte	0x09
	.zero		1


	//   ....[5]....
        /*03e4*/ 	.word	0x0000ca80
        /*03e8*/ 	.word	0x000000ff
        /*03ec*/ 	.word	0x00008008
        /*03f0*/ 	.short	0x0108
        /*03f2*/ 	.byte	0x09
	.zero		1


	//   ....[6]....
        /*03f4*/ 	.word	0x00010ba0
        /*03f8*/ 	.word	0x000000ff
        /*03fc*/ 	.word	0x00000000
        /*0400*/ 	.short	0x010a
        /*0402*/ 	.byte	0x0b
	.zero		1


	//   ....[7]....
        /*0404*/ 	.word	0x00010bd0
        /*0408*/ 	.word	0x000000ff
        /*040c*/ 	.word	0x00000000
        /*0410*/ 	.short	0x010a
        /*0412*/ 	.byte	0x0b
	.zero		1


	//----- nvinfo : EIATTR_NUM_MBARRIERS
	.align		4
.L_58:
        /*0414*/ 	.byte	0x03, 0x38
        /*0416*/ 	.short	0x0002


	//----- nvinfo : EIATTR_EXIT_INSTR_OFFSETS
	.align		4
        /*0418*/ 	.byte	0x04, 0x1c
        /*041a*/ 	.short	(.L_60 - .L_59)


	//   ....[0]....
.L_59:
        /*041c*/ 	.word	0x00010b90


	//----- nvinfo : EIATTR_REQNTID
	.align		4
.L_60:
        /*0420*/ 	.byte	0x04, 0x10
        /*0422*/ 	.short	(.L_62 - .L_61)
.L_61:
        /*0424*/ 	.word	0x00000080
        /*0428*/ 	.word	0x00000001
        /*042c*/ 	.word	0x00000001


	//----- nvinfo : EIATTR_CRS_STACK_SIZE
	.align		4
.L_62:
        /*0430*/ 	.byte	0x04, 0x1e
        /*0432*/ 	.short	(.L_64 - .L_63)
.L_63:
        /*0434*/ 	.word	0x00000000


	//----- nvinfo : EIATTR_CBANK_PARAM_SIZE
	.align		4
.L_64:
        /*0438*/ 	.byte	0x03, 0x19
        /*043a*/ 	.short	0x0050


	//----- nvinfo : EIATTR_PARAM_CBANK
	.align		4
        /*043c*/ 	.byte	0x04, 0x0a
        /*043e*/ 	.short	(.L_66 - .L_65)
	.align		4
.L_65:
        /*0440*/ 	.word	index@(.nv.constant0.matmul_kernel)
        /*0444*/ 	.short	0x0380
        /*0446*/ 	.short	0x0050


	//----- nvinfo : EIATTR_SW_WAR
	.align		4
.L_66:
        /*0448*/ 	.byte	0x04, 0x36
        /*044a*/ 	.short	(.L_68 - .L_67)
.L_67:
        /*044c*/ 	.word	0x00000008
.L_68:


//--------------------- .nv.compat                --------------------------
	.section	.nv.compat,"",@"SHT_CUDA_COMPAT_INFO"
	.align	4
        /*0000*/ 	.byte	0x02, 0x02, 0x02, 0x00, 0x02, 0x05, 0x05, 0x00, 0x02, 0x03, 0x00, 0x00, 0x02, 0x06, 0x01, 0x00


//--------------------- .nv.callgraph             --------------------------
	.section	.nv.callgraph,"",@"SHT_CUDA_CALLGRAPH"
	.align	4
	.sectionentsize	8
	.align		4
        /*0000*/ 	.word	0x00000000
	.align		4
        /*0004*/ 	.word	0xffffffff
	.align		4
        /*0008*/ 	.word	0x00000000
	.align		4
        /*000c*/ 	.word	0xfffffffe
	.align		4
        /*0010*/ 	.word	0x00000000
	.align		4
        /*0014*/ 	.word	0xfffffffd
	.align		4
        /*0018*/ 	.word	0x00000000
	.align		4
        /*001c*/ 	.word	0xfffffffc


//--------------------- .text.matmul_kernel       --------------------------
	.section	.text.matmul_kernel,"ax",@progbits
	.align	128
        .global         matmul_kernel
        .type           matmul_kernel,@function
        .size           matmul_kernel,(.L_x_21 - matmul_kernel)
        .other          matmul_kernel,@"STO_CUDA_ENTRY STV_DEFAULT"
matmul_kernel:
.text.matmul_kernel:
[----:B------:R-:W0:Y:S01]  /*0000*/  LDC R1, c[0x0][0x37c] ;  /* 0x0000df00ff017b82 */ /* 0x000e220000000800 */
[----:B------:R-:W1:Y:S01]  /*0010*/  S2R R202, SR_TID.X ;  /* 0x0000000000ca7919 */ /* 0x000e620000002100 */
[----:B0-----:R-:W-:Y:S01]  /*0020*/  VIADD R1, R1, 0xffffff80 ;  /* 0xffffff8001017836 */ /* 0x001fe20000000000 */
[----:B------:R-:W0:Y:S01]  /*0030*/  LDCU.64 UR22, c[0x0][0x358] ;  /* 0x00006b00ff1677ac */ /* 0x000e220008000a00 */
[----:B-1----:R-:W-:-:S13]  /*0040*/  ISETP.GE.U32.AND P0, PT, R202, 0x20, PT ;  /* 0x00000020ca00780c */ /* 0x002fda0003f06070 */
[----:B------:R-:W-:Y:S02]  /*0050*/  VOTEU.ANY UP0, P0 ;  /* 0x0000000000ff7886 */ /* 0x000fe40000000100 */
[----:B------:R-:W-:Y:S05]  /*0060*/  BRA.U UP0, `(.L_x_0) ;  /* 0x0000000100b87547 */ /* 0x000fea000b800000 */
[----:B------:R-:W1:Y:S01]  /*0070*/  S2UR UR6, SR_CgaCtaId ;  /* 0x00000000000679c3 */ /* 0x000e620000008800 */
[----:B------:R-:W-:Y:S01]  /*0080*/  NOP ;  /* 0x0000000000007918 */ /* 0x000fe20000000000 */
[----:B------:R-:W-:Y:S02]  /*0090*/  UMOV UR4, 0x40 ;  /* 0x0000004000047882 */ /* 0x000fe40000000000 */
[----:B-1----:R-:W-:-:S09]  /*00a0*/  ULEA UR4, UR6, UR4, 0x18 ;  /* 0x0000000406047291 */ /* 0x002fd2000f8ec0ff */
[----:B------:R-:W1:Y:S01]  /*00b0*/  LDS.U8 R0, [UR4] ;  /* 0x00000004ff007984 */ /* 0x000e620008000000 */
[----:B------:R-:W-:Y:S02]  /*00c0*/  UMOV UR4, 0x400 ;  /* 0x0000040000047882 */ /* 0x000fe40000000000 */
[----:B------:R-:W-:Y:S01]  /*00d0*/  ULEA UR4, UR6, UR4, 0x18 ;  /* 0x0000000406047291 */ /* 0x000fe2000f8ec0ff */
[----:B-1----:R-:W-:-:S13]  /*00e0*/  ISETP.NE.AND P0, PT, R0, RZ, PT ;  /* 0x000000ff0000720c */ /* 0x002fda0003f05270 */
[----:B------:R-:W-:Y:S05]  /*00f0*/  @P0 BRA `(.L_x_1) ;  /* 0x00000000007c0947 */ /* 0x000fea0003800000 */
[----:B------:R-:W-:-:S13]  /*0100*/  ELECT P0, URZ, PT ;  /* 0x0000000000ff782f */ /* 0x000fda0003800000 */
[----:B------:R-:W-:Y:S05]  /*0110*/  @!P0 BRA `(.L_x_2) ;  /* 0x0000000000848947 */ /* 0x000fea0003800000 */
[----:B------:R-:W-:Y:S01]  /*0120*/  UMOV UR5, 0x8 ;  /* 0x0000000800057882 */ /* 0x000fe20000000000 */
[----:B------:R-:W-:Y:S02]  /*0130*/  IMAD.MOV.U32 R4, RZ, RZ, 0x1 ;  /* 0x00000001ff047424 */ /* 0x000fe400078e00ff */
[----:B------:R-:W-:Y:S02]  /*0140*/  IMAD.MOV.U32 R5, RZ, RZ, 0xff ;  /* 0x000000ffff057424 */ /* 0x000fe400078e00ff */
[----:B------:R-:W-:Y:S04]  /*0150*/  DEPBAR.LE SB1, 0x36 ;  /* 0x00009d800000791a */ /* 0x000fe80000000000 */
[----:B------:R-:W1:Y:S02]  /*0160*/  UTCATOMSWS.FIND_AND_SET.ALIGN UP1, UR5, UR5 ;  /* 0x00000005000575e3 */ /* 0x000e640008020800 */
[----:B-1----:R-:W-:-:S04]  /*0170*/  PLOP3.LUT P0, PT, PT, PT, UP1, 0x80, 0x8 ;  /* 0x000000000008781c */ /* 0x002fc80003f0f018 */
[----:B------:R-:W-:-:S04]  /*0180*/  SEL R0, RZ, 0xffffffff, !P0 ;  /* 0xffffffffff007807 */ /* 0x000fc80004000000 */
[----:B------:R-:W-:Y:S01]  /*0190*/  ISETP.NE.AND P0, PT, R0, RZ, PT ;  /* 0x000000ff0000720c */ /* 0x000fe20003f05270 */
[----:B------:R-:W-:-:S12]  /*01a0*/  IMAD.U32 R0, RZ, RZ, UR5 ;  /* 0x00000005ff007e24 */ /* 0x000fd8000f8e00ff */
[----:B------:R-:W-:Y:S05]  /*01b0*/  @P0 BRA `(.L_x_3) ;  /* 0x0000000000240947 */ /* 0x000fea0003800000 */
.L_x_4:
[----:B------:R-:W-:Y:S05]  /*01c0*/  NANOSLEEP 0x64 ;  /* 0x000000640000795d */ /* 0x000fea0003800000 */
[----:B------:R-:W-:-:S05]  /*01d0*/  UMOV UR5, 0x8 ;  /* 0x0000000800057882 */ /* 0x000fca0000000000 */
[----:B------:R-:W-:Y:S04]  /*01e0*/  DEPBAR.LE SB1, 0x36 ;  /* 0x00009d800000791a */ /* 0x000fe80000000000 */
[----:B------:R-:W1:Y:S02]  /*01f0*/  UTCATOMSWS.FIND_AND_SET.ALIGN UP1, UR5, UR5 ;  /* 0x00000005000575e3 */ /* 0x000e640008020800 */
[----:B-1----:R-:W-:-:S04]  /*0200*/  PLOP3.LUT P0, PT, PT, PT, UP1, 0x80, 0x8 ;  /* 0x000000000008781c */ /* 0x002fc80003f0f018 */
[----:B------:R-:W-:-:S04]  /*0210*/  SEL R0, RZ, 0xffffffff, !P0 ;  /* 0xffffffffff007807 */ /* 0x000fc80004000000 */
[----:B------:R-:W-:Y:S01]  /*0220*/  ISETP.NE.AND P0, PT, R0, RZ, PT ;  /* 0x000000ff0000720c */ /* 0x000fe20003f05270 */
[----:B------:R-:W-:-:S12]  /*0230*/  IMAD.U32 R0, RZ, RZ, UR5 ;  /* 0x00000005ff007e24 */ /* 0x000fd8000f8e00ff */
[----:B------:R-:W-:Y:S05]  /*0240*/  @!P0 BRA `(.L_x_4) ;  /* 0xfffffffc00dc8947 */ /* 0x000fea000383ffff */
.L_x_3:
[C---:B------:R-:W-:Y:S01]  /*0250*/  VIADD R3, R0.reuse, 0x10 ;  /* 0x0000001000037836 */ /* 0x040fe20000000000 */
[----:B------:R-:W-:Y:S01]  /*0260*/  UMOV UR5, 0x50 ;  /* 0x0000005000057882 */ /* 0x000fe20000000000 */
[----:B------:R-:W-:Y:S01]  /*0270*/  SHF.L.U32 R2, R5, R0, RZ ;  /* 0x0000000005027219 */ /* 0x000fe200000006ff */
[----:B------:R-:W-:Y:S01]  /*0280*/  ULEA UR5, UR6, UR5, 0x18 ;  /* 0x0000000506057291 */ /* 0x000fe2000f8ec0ff */
[----:B------:R-:W-:Y:S01]  /*0290*/  IMAD.SHL.U32 R0, R0, 0x20, RZ ;  /* 0x0000002000007824 */ /* 0x000fe200078e00ff */
[----:B------:R-:W-:-:S04]  /*02a0*/  SHF.L.U32 R3, R4, R3, RZ ;  /* 0x0000000304037219 */ /* 0x000fc800000006ff */
[----:B------:R-:W-:-:S05]  /*02b0*/  LOP3.LUT R2, R3, R2, RZ, 0xfc, !PT ;  /* 0x0000000203027212 */ /* 0x000fca00078efcff */
[----:B------:R1:W-:Y:S04]  /*02c0*/  ATOMS.OR RZ, [UR5], R2 ;  /* 0x00000002ffff798c */ /* 0x0003e8000b000005 */
[----:B------:R1:W-:Y:S01]  /*02d0*/  STS [UR4], R0 ;  /* 0x00000000ff007988 */ /* 0x0003e20008000804 */
[----:B------:R-:W-:Y:S05]  /*02e0*/  BRA `(.L_x_2) ;  /* 0x0000000000107947 */ /* 0x000fea0003800000 */
.L_x_1:
[----:B------:R-:W-:Y:S01]  /*02f0*/  IMAD.MOV.U32 R0, RZ, RZ, -0x1 ;  /* 0xffffffffff007424 */ /* 0x000fe200078e00ff */
[----:B------:R-:W-:-:S04]  /*0300*/  MOV R2, 0x330 ;  /* 0x0000033000027802 */ /* 0x000fc80000000f00 */
[----:B------:R1:W-:Y:S03]  /*0310*/  STS [UR4], R0 ;  /* 0x00000000ff007988 */ /* 0x0003e60008000804 */
[----:B01----:R-:W-:Y:S05]  /*0320*/  CALL.REL.NOINC `($__internal_1_$__cuda_sm10x_tcgen05_guardrail_trap_phase_invalid_during_alloc) ;  /* 0x0000010800407944 */ /* 0x003fea0003c00000 */
.L_x_2:
[----:B------:R-:W-:Y:S05]  /*0330*/  WARPSYNC.ALL ;  /* 0x0000000000007948 */ /* 0x000fea0003800000 */
[----:B------:R-:W-:Y:S01]  /*0340*/  NOP ;  /* 0x0000000000007918 */ /* 0x000fe20000000000 */
.L_x_0:
[----:B------:R-:W2:Y:S08]  /*0350*/  LDC.64 R22, c[0x0][0x398] ;  /* 0x0000e600ff167b82 */ /* 0x000eb00000000a00 */
[----:B------:R-:W3:Y:S02]  /*0360*/  S2UR UR5, SR_CgaSize ;  /* 0x00000000000579c3 */ /* 0x000ee40000008a00 */
[----:B---3--:R-:W-:-:S12]  /*0370*/  UIMAD UR5, UR5, -0xa0, URZ ;  /* 0xffffff60050578a4 */ /* 0x008fd8000f8e02ff */
[----:B------:R-:W3:Y:S01]  /*0380*/  LDCU UR5, c[0x0][UR5+0x2b0] ;  /* 0x00005600050577ac */ /* 0x000ee20008000800 */
[----:B------:R-:W-:Y:S01]  /*0390*/  SHF.R.U32.HI R203, RZ, 0x5, R202 ;  /* 0x00000005ffcb7819 */ /* 0x000fe200000116ca */
[----:B------:R-:W-:Y:S01]  /*03a0*/  UMOV UR9, 0x400 ;  /* 0x0000040000097882 */ /* 0x000fe20000000000 */
[----:B------:R-:W4:Y:S01]  /*03b0*/  LDCU.128 UR12, c[0x0][0x380] ;  /* 0x00007000ff0c77ac */ /* 0x000f220008000c00 */
[----:B------:R-:W5:Y:S01]  /*03c0*/  S2UR UR4, SR_CTAID.X ;  /* 0x00000000000479c3 */ /* 0x000f620000002500 */
[----:B------:R-:W-:Y:S01]  /*03d0*/  UMOV UR6, 0x1 ;  /* 0x0000000100067882 */ /* 0x000fe20000000000 */
[----:B-12---:R-:W-:Y:S01]  /*03e0*/  VIADD R0, R23, 0xff ;  /* 0x000000ff17007836 */ /* 0x006fe20000000000 */
[----:B------:R-:W-:-:S04]  /*03f0*/  IABS R13, R22 ;  /* 0x00000016000d7213 */ /* 0x000fc80000000000 */
[----:B------:R-:W-:Y:S02]  /*0400*/  SHF.R.S32.HI R3, RZ, 0x1f, R0 ;  /* 0x0000001fff037819 */ /* 0x000fe40000011400 */
[----:B-----5:R-:W-:Y:S01]  /*0410*/  I2FP.F32.U32 R5, UR4 ;  /* 0x0000000400057c45 */ /* 0x020fe20008201000 */
[----:B------:R-:W1:Y:S01]  /*0420*/  S2UR UR4, SR_CgaCtaId ;  /* 0x00000000000479c3 */ /* 0x000e620000008800 */
[----:B------:R-:W-:-:S03]  /*0430*/  LEA.HI R3, R3, R0, RZ, 0x8 ;  /* 0x0000000003037211 */ /* 0x000fc600078f40ff */
[----:B---3--:R-:W-:Y:S01]  /*0440*/  FMUL R5, R5, UR5 ;  /* 0x0000000505057c20 */ /* 0x008fe20008400000 */
[----:B------:R-:W-:-:S05]  /*0450*/  SHF.R.S32.HI R3, RZ, 0x8, R3 ;  /* 0x00000008ff037819 */ /* 0x000fca0000011403 */
[----:B------:R-:W-:Y:S01]  /*0460*/  IMAD.SHL.U32 R4, R3, 0x8, RZ ;  /* 0x0000000803047824 */ /* 0x000fe200078e00ff */
[----:B------:R-:W-:Y:S04]  /*0470*/  F2I.U32.TRUNC.NTZ R5, R5 ;  /* 0x0000000500057305 */ /* 0x000fe8000020f000 */
[----:B------:R-:W-:-:S04]  /*0480*/  IABS R7, R4 ;  /* 0x0000000400077213 */ /* 0x000fc80000000000 */
[----:B------:R-:W2:Y:S01]  /*0490*/  I2F.RP R0, R7 ;  /* 0x0000000700007306 */ /* 0x000ea20000209400 */
[----:B-1----:R-:W-:Y:S02]  /*04a0*/  USHF.L.U32 UR5, UR4, 0x7, URZ ;  /* 0x0000000704057899 */ /* 0x002fe400080006ff */
[----:B------:R-:W-:-:S04]  /*04b0*/  ULEA UR9, UR4, UR9, 0x18 ;  /* 0x0000000904097291 */ /* 0x000fc8000f8ec0ff */
[----:B------:R-:W-:Y:S01]  /*04c0*/  LEA.HI R21, R202, UR5, RZ, 0x1a ;  /* 0x00000005ca157c11 */ /* 0x000fe2000f8fd0ff */
[----:B--2---:R-:W1:Y:S02]  /*04d0*/  MUFU.RCP R0, R0 ;  /* 0x0000000000007308 */ /* 0x004e640000001000 */
[----:B-1----:R-:W-:Y:S01]  /*04e0*/  VIADD R2, R0, 0xffffffe ;  /* 0x0ffffffe00027836 */ /* 0x002fe20000000000 */
[----:B------:R-:W-:-:S05]  /*04f0*/  IABS R0, R5 ;  /* 0x0000000500007213 */ /* 0x000fca0000000000 */
[----:B------:R1:W2:Y:S02]  /*0500*/  F2I.FTZ.U32.TRUNC.NTZ R3, R2 ;  /* 0x0000000200037305 */ /* 0x0002a4000021f000 */
[----:B-1----:R-:W-:Y:S02]  /*0510*/  IMAD.MOV.U32 R2, RZ, RZ, RZ ;  /* 0x000000ffff027224 */ /* 0x002fe400078e00ff */
[----:B--2---:R-:W-:-:S04]  /*0520*/  IMAD.MOV R6, RZ, RZ, -R3 ;  /* 0x000000ffff067224 */ /* 0x004fc800078e0a03 */
[----:B------:R-:W-:Y:S01]  /*0530*/  IMAD R9, R6, R7, RZ ;  /* 0x0000000706097224 */ /* 0x000fe200078e02ff */
[----:B------:R-:W-:-:S03]  /*0540*/  IABS R6, R4 ;  /* 0x0000000400067213 */ /* 0x000fc60000000000 */
[----:B------:R-:W-:-:S04]  /*0550*/  IMAD.HI.U32 R3, R3, R9, R2 ;  /* 0x0000000903037227 */ /* 0x000fc800078e0002 */
[----:B------:R-:W-:Y:S02]  /*0560*/  IMAD.MOV R2, RZ, RZ, -R6 ;  /* 0x000000ffff027224 */ /* 0x000fe400078e0a06 */
[----:B------:R-:W-:-:S04]  /*0570*/  IMAD.HI.U32 R3, R3, R0, RZ ;  /* 0x0000000003037227 */ /* 0x000fc800078e00ff */
[----:B------:R-:W-:Y:S01]  /*0580*/  IMAD R0, R3, R2, R0 ;  /* 0x0000000203007224 */ /* 0x000fe200078e0200 */
[----:B------:R-:W-:Y:S04]  /*0590*/  BAR.SYNC.DEFER_BLOCKING 0x0 ;  /* 0x0000000000007b1d */ /* 0x000fe80000010000 */
[----:B------:R-:W-:-:S13]  /*05a0*/  ISETP.GT.U32.AND P1, PT, R7, R0, PT ;  /* 0x000000000700720c */ /* 0x000fda0003f24070 */
[----:B------:R-:W-:Y:S02]  /*05b0*/  @!P1 IMAD.IADD R0, R0, 0x1, -R7 ;  /* 0x0000000100009824 */ /* 0x000fe400078e0a07 */
[----:B------:R-:W-:Y:S01]  /*05c0*/  @!P1 VIADD R3, R3, 0x1 ;  /* 0x0000000103039836 */ /* 0x000fe20000000000 */
[----:B------:R-:W-:Y:S02]  /*05d0*/  ISETP.NE.AND P1, PT, R4, RZ, PT ;  /* 0x000000ff0400720c */ /* 0x000fe40003f25270 */
[----:B------:R-:W-:Y:S02]  /*05e0*/  ISETP.GE.U32.AND P0, PT, R0, R7, PT ;  /* 0x000000070000720c */ /* 0x000fe40003f06070 */
[----:B------:R-:W-:-:S04]  /*05f0*/  LOP3.LUT R0, R5, R4, RZ, 0x3c, !PT ;  /* 0x0000000405007212 */ /* 0x000fc800078e3cff */
[----:B------:R-:W-:Y:S01]  /*0600*/  ISETP.GE.AND P2, PT, R0, RZ, PT ;  /* 0x000000ff0000720c */ /* 0x000fe20003f46270 */
[----:B------:R-:W-:-:S06]  /*0610*/  VIADD R0, R22, 0x7f ;  /* 0x0000007f16007836 */ /* 0x000fcc0000000000 */
[----:B------:R-:W-:-:S04]  /*0620*/  @P0 VIADD R3, R3, 0x1 ;  /* 0x0000000103030836 */ /* 0x000fc80000000000 */
[----:B------:R-:W-:Y:S01]  /*0630*/  IMAD.MOV.U32 R2, RZ, RZ, R3 ;  /* 0x000000ffff027224 */ /* 0x000fe200078e0003 */
[----:B------:R-:W-:-:S03]  /*0640*/  SHF.R.S32.HI R3, RZ, 0x1f, R0 ;  /* 0x0000001fff037819 */ /* 0x000fc60000011400 */
[----:B------:R-:W-:Y:S01]  /*0650*/  @!P2 IMAD.MOV R2, RZ, RZ, -R2 ;  /* 0x000000ffff02a224 */ /* 0x000fe200078e0a02 */
[----:B------:R-:W-:Y:S02]  /*0660*/  @!P1 LOP3.LUT R2, RZ, R4, RZ, 0x33, !PT ;  /* 0x00000004ff029212 */ /* 0x000fe400078e33ff */
[----:B------:R-:W-:-:S03]  /*0670*/  LEA.HI R3, R3, R0, RZ, 0x7 ;  /* 0x0000000003037211 */ /* 0x000fc600078f38ff */
[----:B------:R-:W-:Y:S02]  /*0680*/  IMAD.SHL.U32 R6, R2, 0x8, RZ ;  /* 0x0000000802067824 */ /* 0x000fe400078e00ff */
[----:B------:R-:W-:-:S03]  /*0690*/  IMAD.MOV R2, RZ, RZ, -R2 ;  /* 0x000000ffff027224 */ /* 0x000fc600078e0a02 */
[----:B------:R-:W-:Y:S01]  /*06a0*/  LEA.HI.SX32 R3, R3, -R6, 0x19 ;  /* 0x8000000603037211 */ /* 0x000fe200078fcaff */
[----:B------:R-:W-:-:S03]  /*06b0*/  IMAD R8, R4, R2, R5 ;  /* 0x0000000204087224 */ /* 0x000fc600078e0205 */
[----:B------:R-:W-:-:S04]  /*06c0*/  VIMNMX R11, PT, PT, R3, 0x8, PT ;  /* 0x00000008030b7848 */ /* 0x000fc80003fe0100 */
[-C--:B------:R-:W-:Y:S02]  /*06d0*/  IABS R7, R11.reuse ;  /* 0x0000000b00077213 */ /* 0x080fe40000000000 */
[----:B------:R-:W-:Y:S02]  /*06e0*/  IABS R4, R11 ;  /* 0x0000000b00047213 */ /* 0x000fe40000000000 */
[----:B------:R-:W1:Y:S08]  /*06f0*/  I2F.RP R0, R7 ;  /* 0x0000000700007306 */ /* 0x000e700000209400 */
[----:B-1----:R-:W1:Y:S02]  /*0700*/  MUFU.RCP R0, R0 ;  /* 0x0000000000007308 */ /* 0x002e640000001000 */
[----:B-1----:R-:W-:-:S02]  /*0710*/  VIADD R3, R0, 0xffffffe ;  /* 0x0ffffffe00037836 */ /* 0x002fc40000000000 */
[----:B------:R-:W-:-:S04]  /*0720*/  IMAD.MOV R0, RZ, RZ, -R4 ;  /* 0x000000ffff007224 */ /* 0x000fc800078e0a04 */
[----:B------:R-:W1:Y:S08]  /*0730*/  I2F.RP R4, R13 ;  /* 0x0000000d00047306 */ /* 0x000e700000209400 */
[----:B------:R-:W2:Y:S08]  /*0740*/  F2I.FTZ.U32.TRUNC.NTZ R3, R3 ;  /* 0x0000000300037305 */ /* 0x000eb0000021f000 */
[----:B-1----:R-:W1:Y:S01]  /*0750*/  MUFU.RCP R4, R4 ;  /* 0x0000000400047308 */ /* 0x002e620000001000 */
[----:B--2---:R-:W-:-:S04]  /*0760*/  IMAD.MOV R9, RZ, RZ, -R3 ;  /* 0x000000ffff097224 */ /* 0x004fc800078e0a03 */
[----:B------:R-:W-:Y:S01]  /*0770*/  IMAD.MOV.U32 R2, RZ, RZ, R9 ;  /* 0x000000ffff027224 */ /* 0x000fe200078e0009 */
[----:B------:R-:W-:-:S03]  /*0780*/  IABS R9, R8 ;  /* 0x0000000800097213 */ /* 0x000fc60000000000 */
[----:B------:R-:W-:Y:S02]  /*0790*/  IMAD R5, R2, R7, RZ ;  /* 0x0000000702057224 */ /* 0x000fe400078e02ff */
[----:B------:R-:W-:-:S04]  /*07a0*/  IMAD.MOV.U32 R2, RZ, RZ, RZ ;  /* 0x000000ffff027224 */ /* 0x000fc800078e00ff */
[----:B------:R-:W-:Y:S01]  /*07b0*/  IMAD.HI.U32 R2, R3, R5, R2 ;  /* 0x0000000503027227 */ /* 0x000fe200078e0002 */
[----:B------:R-:W-:Y:S02]  /*07c0*/  IABS R5, R23 ;  /* 0x0000001700057213 */ /* 0x000fe40000000000 */
[----:B------:R-:W-:-:S03]  /*07d0*/  LOP3.LUT R3, R8, R11, RZ, 0x3c, !PT ;  /* 0x0000000b08037212 */ /* 0x000fc600078e3cff */
[----:B------:R-:W-:Y:S01]  /*07e0*/  IMAD.HI.U32 R2, R2, R9, RZ ;  /* 0x0000000902027227 */ /* 0x000fe200078e00ff */
[----:B------:R-:W-:-:S03]  /*07f0*/  ISETP.GE.AND P2, PT, R3, RZ, PT ;  /* 0x000000ff0300720c */ /* 0x000fc60003f46270 */
[----:B------:R-:W-:Y:S02]  /*0800*/  IMAD R0, R2, R0, R9 ;  /* 0x0000000002007224 */ /* 0x000fe400078e0209 */
[----:B-1----:R-:W-:-:S03]  /*0810*/  VIADD R3, R4, 0xffffffe ;  /* 0x0ffffffe04037836 */ /* 0x002fc60000000000 */
[----:B------:R-:W-:-:S03]  /*0820*/  ISETP.GT.U32.AND P1, PT, R7, R0, PT ;  /* 0x000000000700720c */ /* 0x000fc60003f24070 */
[----:B------:R-:W-:Y:S10]  /*0830*/  F2I.FTZ.U32.TRUNC.NTZ R3, R3 ;  /* 0x0000000300037305 */ /* 0x000ff4000021f000 */
[----:B------:R-:W-:-:S02]  /*0840*/  @!P1 IMAD.IADD R0, R0, 0x1, -R7 ;  /* 0x0000000100009824 */ /* 0x000fc400078e0a07 */
[----:B------:R-:W-:Y:S01]  /*0850*/  @!P1 VIADD R2, R2, 0x1 ;  /* 0x0000000102029836 */ /* 0x000fe20000000000 */
[----:B------:R-:W-:Y:S02]  /*0860*/  ISETP.NE.AND P1, PT, R11, RZ, PT ;  /* 0x000000ff0b00720c */ /* 0x000fe40003f25270 */
[----:B------:R-:W-:Y:S01]  /*0870*/  ISETP.GE.U32.AND P0, PT, R0, R7, PT ;  /* 0x000000070000720c */ /* 0x000fe20003f06070 */
[----:B------:R-:W-:Y:S01]  /*0880*/  IMAD.MOV.U32 R0, RZ, RZ, R5 ;  /* 0x000000ffff007224 */ /* 0x000fe200078e0005 */
[----:B------:R-:W-:-:S03]  /*0890*/  LOP3.LUT R7, R202, 0x7f, RZ, 0xc0, !PT ;  /* 0x0000007fca077812 */ /* 0x000fc600078ec0ff */
[----:B------:R-:W1:Y:S01]  /*08a0*/  I2F.RP R5, R0 ;  /* 0x0000000000057306 */ /* 0x000e620000209400 */
[----:B------:R-:W-:-:S07]  /*08b0*/  ISETP.NE.U32.AND P3, PT, R7, RZ, PT ;  /* 0x000000ff0700720c */ /* 0x000fce0003f65070 */
[----:B------:R-:W-:-:S04]  /*08c0*/  @P0 VIADD R2, R2, 0x1 ;  /* 0x0000000102020836 */ /* 0x000fc80000000000 */
[----:B------:R-:W-:Y:S01]  /*08d0*/  IMAD.MOV.U32 R10, RZ, RZ, R2 ;  /* 0x000000ffff0a7224 */ /* 0x000fe200078e0002 */
[----:B-1----:R-:W1:Y:S03]  /*08e0*/  MUFU.RCP R5, R5 ;  /* 0x0000000500057308 */ /* 0x002e660000001000 */
[----:B------:R-:W-:Y:S01]  /*08f0*/  @!P2 IMAD.MOV R10, RZ, RZ, -R10 ;  /* 0x000000ffff0aa224 */ /* 0x000fe200078e0a0a */
[----:B------:R-:W-:-:S05]  /*0900*/  @!P1 LOP3.LUT R10, RZ, R11, RZ, 0x33, !PT ;  /* 0x0000000bff0a9212 */ /* 0x000fca00078e33ff */
[----:B------:R-:W-:Y:S02]  /*0910*/  IMAD.MOV R2, RZ, RZ, -R10 ;  /* 0x000000ffff027224 */ /* 0x000fe400078e0a0a */
[----:B------:R-:W-:Y:S02]  /*0920*/  IMAD.SHL.U32 R12, R10, 0x100, RZ ;  /* 0x000001000a0c7824 */ /* 0x000fe400078e00ff */
[----:B------:R-:W-:Y:S02]  /*0930*/  IMAD R2, R11, R2, R8 ;  /* 0x000000020b027224 */ /* 0x000fe400078e0208 */
[----:B------:R-:W-:Y:S01]  /*0940*/  IMAD.MOV R8, RZ, RZ, -R3 ;  /* 0x000000ffff087224 */ /* 0x000fe200078e0a03 */
[----:B------:R-:W2:Y:S01]  /*0950*/  LDC.64 R10, c[0x0][0x3a0] ;  /* 0x0000e800ff0a7b82 */ /* 0x000ea20000000a00 */
[----:B------:R-:W-:Y:S01]  /*0960*/  IMAD.IADD R2, R6, 0x1, R2 ;  /* 0x0000000106027824 */ /* 0x000fe200078e0202 */
[----:B------:R-:W-:Y:S01]  /*0970*/  LOP3.LUT R21, R12, 0x81, R21, 0xf8, !PT ;  /* 0x000000810c157812 */ /* 0x000fe200078ef815 */
[----:B------:R-:W-:-:S02]  /*0980*/  IMAD.MOV.U32 R6, RZ, RZ, R8 ;  /* 0x000000ffff067224 */ /* 0x000fc400078e0008 */
[----:B------:R-:W-:Y:S01]  /*0990*/  IMAD R48, R2, 0x80, R7 ;  /* 0x0000008002307824 */ /* 0x000fe200078e0207 */
[----:B------:R-:W-:Y:S01]  /*09a0*/  LOP3.LUT R8, R21, 0x2, RZ, 0xfc, !PT ;  /* 0x0000000215087812 */ /* 0x000fe200078efcff */
[----:B------:R-:W-:Y:S01]  /*09b0*/  IMAD R9, R6, R13, RZ ;  /* 0x0000000d06097224 */ /* 0x000fe200078e02ff */
[----:B------:R-:W-:Y:S01]  /*09c0*/  IABS R141, R21 ;  /* 0x00000015008d7213 */ /* 0x000fe20000000000 */
[----:B------:R-:W-:Y:S01]  /*09d0*/  IMAD.MOV.U32 R2, RZ, RZ, RZ ;  /* 0x000000ffff027224 */ /* 0x000fe200078e00ff */
[----:B------:R-:W-:Y:S01]  /*09e0*/  IABS R6, R48 ;  /* 0x0000003000067213 */ /* 0x000fe20000000000 */
[----:B-1----:R-:W-:Y:S01]  /*09f0*/  VIADD R4, R5, 0xffffffe ;  /* 0x0ffffffe05047836 */ /* 0x002fe20000000000 */
[----:B------:R-:W-:Y:S01]  /*0a00*/  IABS R7, R8 ;  /* 0x0000000800077213 */ /* 0x000fe20000000000 */
[----:B------:R-:W-:Y:S01]  /*0a10*/  IMAD.HI.U32 R2, R3, R9, R2 ;  /* 0x0000000903027227 */ /* 0x000fe200078e0002 */
[C---:B------:R-:W-:Y:S01]  /*0a20*/  LOP3.LUT R26, R21.reuse, 0x6, RZ, 0xfc, !PT ;  /* 0x00000006151a7812 */ /* 0x040fe200078efcff */
[----:B------:R1:W3:Y:S01]  /*0a30*/  F2I.FTZ.U32.TRUNC.NTZ R5, R4 ;  /* 0x0000000400057305 */ /* 0x0002e2000021f000 */
[----:B------:R-:W-:Y:S01]  /*0a40*/  ISETP.GE.AND P5, PT, R8, RZ, PT ;  /* 0x000000ff0800720c */ /* 0x000fe20003fa6270 */
[----:B------:R-:W-:Y:S01]  /*0a50*/  IMAD.MOV.U32 R3, RZ, RZ, R6 ;  /* 0x000000ffff037224 */ /* 0x000fe200078e0006 */
[----:B------:R-:W-:Y:S01]  /*0a60*/  IABS R149, R26 ;  /* 0x0000001a00957213 */ /* 0x000fe20000000000 */
[----:B------:R-:W-:Y:S01]  /*0a70*/  STL [R1+0x68], R48 ;  /* 0x0000683001007387 */ /* 0x000fe20000100800 */
[C---:B------:R-:W-:Y:S01]  /*0a80*/  LOP3.LUT R28, R21.reuse, 0x8, RZ, 0xfc, !PT ;  /* 0x00000008151c7812 */ /* 0x040fe200078efcff */
[----:B------:R-:W-:Y:S01]  /*0a90*/  IMAD.HI.U32 R2, R2, R3, RZ ;  /* 0x0000000302027227 */ /* 0x000fe200078e00ff */
[C---:B------:R-:W-:Y:S01]  /*0aa0*/  LOP3.LUT R29, R21.reuse, 0xa, RZ, 0xfc, !PT ;  /* 0x0000000a151d7812 */ /* 0x040fe200078efcff */
[----:B------:R2:W-:Y:S01]  /*0ab0*/  STL [R1+0x70], R12 ;  /* 0x0000700c01007387 */ /* 0x0005e20000100800 */
[----:B------:R-:W-:Y:S01]  /*0ac0*/  IABS R25, R28 ;  /* 0x0000001c00197213 */ /* 0x000fe20000000000 */
[----:B------:R-:W-:Y:S01]  /*0ad0*/  IMAD.MOV R2, RZ, RZ, -R2 ;  /* 0x000000ffff027224 */ /* 0x000fe200078e0a02 */
[----:B------:R-:W-:Y:S01]  /*0ae0*/  IABS R151, R29 ;  /* 0x0000001d00977213 */ /* 0x000fe20000000000 */
[----:B-1----:R-:W-:Y:S01]  /*0af0*/  IMAD.MOV.U32 R4, RZ, RZ, RZ ;  /* 0x000000ffff047224 */ /* 0x002fe200078e00ff */
[----:B------:R-:W-:Y:S01]  /*0b00*/  LOP3.LUT R30, R21, 0xc, RZ, 0xfc, !PT ;  /* 0x0000000c151e7812 */ /* 0x000fe200078efcff */
[----:B------:R-:W-:Y:S01]  /*0b10*/  IMAD R2, R13, R2, R3 ;  /* 0x000000020d027224 */ /* 0x000fe200078e0203 */
[----:B------:R-:W-:Y:S01]  /*0b20*/  LOP3.LUT R31, R21, 0xe, RZ, 0xfc, !PT ;  /* 0x0000000e151f7812 */ /* 0x000fe200078efcff */
[----:B---3--:R-:W-:Y:S01]  /*0b30*/  IMAD.MOV R9, RZ, RZ, -R5 ;  /* 0x000000ffff097224 */ /* 0x008fe200078e0a05 */
[----:B------:R-:W-:Y:S01]  /*0b40*/  IABS R27, R30 ;  /* 0x0000001e001b7213 */ /* 0x000fe20000000000 */
[----:B--2---:R-:W-:Y:S01]  /*0b50*/  VIADD R12, R10, 0xffffffe3 ;  /* 0xffffffe30a0c7836 */ /* 0x004fe20000000000 */
[----:B------:R-:W-:Y:S01]  /*0b60*/  ISETP.GT.U32.AND P0, PT, R13, R2, PT ;  /* 0x000000020d00720c */ /* 0x000fe20003f04070 */
[----:B------:R-:W-:Y:S01]  /*0b70*/  IMAD R3, R9, R0, RZ ;  /* 0x0000000009037224 */ /* 0x000fe200078e02ff */
[----:B------:R-:W-:-:S02]  /*0b80*/  LOP3.LUT R9, R21, 0x4, RZ, 0xfc, !PT ;  /* 0x0000000415097812 */ /* 0x000fc400078efcff */
[----:B------:R-:W-:Y:S01]  /*0b90*/  IABS R153, R31 ;  /* 0x0000001f00997213 */ /* 0x000fe20000000000 */
[----:B------:R-:W-:Y:S01]  /*0ba0*/  IMAD.HI.U32 R20, R5, R3, R4 ;  /* 0x0000000305147227 */ /* 0x000fe200078e0004 */
[----:B------:R-:W-:Y:S02]  /*0bb0*/  IABS R147, R9 ;  /* 0x0000000900937213 */ /* 0x000fe40000000000 */
[C---:B------:R-:W-:Y:S02]  /*0bc0*/  LOP3.LUT R32, R21.reuse, 0x12, RZ, 0xfc, !PT ;  /* 0x0000001215207812 */ /* 0x040fe400078efcff */
[C---:B------:R-:W-:Y:S01]  /*0bd0*/  LOP3.LUT R33, R21.reuse, 0x46, RZ, 0xfc, !PT ;  /* 0x0000004615217812 */ /* 0x040fe200078efcff */
[C---:B------:R-:W-:Y:S01]  /*0be0*/  IMAD.HI.U32 R4, R20.reuse, R7, RZ ;  /* 0x0000000714047227 */ /* 0x040fe200078e00ff */
[----:B------:R-:W-:Y:S02]  /*0bf0*/  IABS R155, R32 ;  /* 0x00000020009b7213 */ /* 0x000fe40000000000 */
[----:B------:R-:W-:Y:S01]  /*0c00*/  IABS R125, R33 ;  /* 0x00000021007d7213 */ /* 0x000fe20000000000 */
[----:B------:R-:W-:Y:S01]  /*0c10*/  IMAD.HI.U32 R3, R20, R141, RZ ;  /* 0x0000008d14037227 */ /* 0x000fe200078e00ff */
[----:B------:R-:W-:-:S02]  /*0c20*/  LOP3.LUT R36, R21, 0x4c, RZ, 0xfc, !PT ;  /* 0x0000004c15247812 */ /* 0x000fc400078efcff */
[----:B------:R-:W-:Y:S01]  /*0c30*/  LOP3.LUT R34, R21, 0x48, RZ, 0xfc, !PT ;  /* 0x0000004815227812 */ /* 0x000fe200078efcff */
[----:B------:R-:W-:Y:S01]  /*0c40*/  @!P0 IMAD.IADD R2, R2, 0x1, -R13 ;  /* 0x0000000102028824 */ /* 0x000fe200078e0a0d */
[----:B------:R-:W-:Y:S01]  /*0c50*/  ISETP.GE.AND P0, PT, R9, RZ, PT ;  /* 0x000000ff0900720c */ /* 0x000fe20003f06270 */
[----:B------:R-:W-:Y:S01]  /*0c60*/  IMAD.MOV R4, RZ, RZ, -R4 ;  /* 0x000000ffff047224 */ /* 0x000fe200078e0a04 */
[----:B------:R-:W-:Y:S01]  /*0c70*/  LOP3.LUT R35, R21, 0x4a, RZ, 0xfc, !PT ;  /* 0x0000004a15237812 */ /* 0x000fe200078efcff */
[----:B------:R-:W-:Y:S01]  /*0c80*/  IMAD.MOV R3, RZ, RZ, -R3 ;  /* 0x000000ffff037224 */ /* 0x000fe200078e0a03 */
[----:B------:R-:W-:Y:S01]  /*0c90*/  ISETP.GT.U32.AND P1, PT, R13, R2, PT ;  /* 0x000000020d00720c */ /* 0x000fe20003f24070 */
[C---:B------:R-:W-:Y:S01]  /*0ca0*/  IMAD.HI.U32 R6, R20.reuse, R149, RZ ;  /* 0x0000009514067227 */ /* 0x040fe200078e00ff */
[----:B------:R-:W-:Y:S02]  /*0cb0*/  IABS R123, R35 ;  /* 0x00000023007b7213 */ /* 0x000fe40000000000 */
[C---:B------:R-:W-:Y:S01]  /*0cc0*/  LOP3.LUT R38, R21.reuse, 0x5e, RZ, 0xfc, !PT ;  /* 0x0000005e15267812 */ /* 0x040fe200078efcff */
[----:B------:R-:W-:Y:S01]  /*0cd0*/  IMAD.HI.U32 R5, R20, R147, RZ ;  /* 0x0000009314057227 */ /* 0x000fe200078e00ff */
[----:B------:R-:W-:-:S02]  /*0ce0*/  LOP3.LUT R42, R21, 0x64, RZ, 0xfc, !PT ;  /* 0x00000064152a7812 */ /* 0x000fc400078efcff */
[C---:B------:R-:W-:Y:S01]  /*0cf0*/  LOP3.LUT R40, R21.reuse, 0x60, RZ, 0xfc, !PT ;  /* 0x0000006015287812 */ /* 0x040fe200078efcff */
[C---:B------:R-:W-:Y:S01]  /*0d00*/  IMAD R146, R0.reuse, R4, R7 ;  /* 0x0000000400927224 */ /* 0x040fe200078e0207 */
[----:B------:R-:W-:Y:S01]  /*0d10*/  IABS R41, R42 ;  /* 0x0000002a00297213 */ /* 0x000fe20000000000 */
[----:B------:R-:W-:Y:S01]  /*0d20*/  IMAD R141, R0, R3, R141 ;  /* 0x00000003008d7224 */ /* 0x000fe200078e028d */
[----:B------:R-:W-:Y:S01]  /*0d30*/  IABS R37, R40 ;  /* 0x0000002800257213 */ /* 0x000fe20000000000 */
[C---:B------:R-:W-:Y:S01]  /*0d40*/  VIADD R4, R10.reuse, 0xffffffec ;  /* 0xffffffec0a047836 */ /* 0x040fe20000000000 */
[C---:B------:R-:W-:Y:S01]  /*0d50*/  LOP3.LUT R44, R21.reuse, 0x66, RZ, 0xfc, !PT ;  /* 0x00000066152c7812 */ /* 0x040fe200078efcff */
[----:B------:R-:W-:Y:S01]  /*0d60*/  VIADD R3, R10, 0xffffffed ;  /* 0xffffffed0a037836 */ /* 0x000fe20000000000 */
[----:B------:R-:W-:Y:S01]  /*0d70*/  LOP3.LUT R46, R21, 0x68, RZ, 0xfc, !PT ;  /* 0x00000068152e7812 */ /* 0x000fe200078efcff */
[----:B------:R-:W-:Y:S01]  /*0d80*/  IMAD.MOV R6, RZ, RZ, -R6 ;  /* 0x000000ffff067224 */ /* 0x000fe200078e0a06 */
[----:B------:R-:W-:Y:S01]  /*0d90*/  ISETP.GE.U32.AND P6, PT, R4, 0x7fffffad, PT ;  /* 0x7fffffad0400780c */ /* 0x000fe20003fc6070 */
[----:B------:R-:W-:Y:S01]  /*0da0*/  IMAD.MOV R5, RZ, RZ, -R5 ;  /* 0x000000ffff057224 */ /* 0x000fe200078e0a05 */
[----:B------:R-:W-:Y:S01]  /*0db0*/  ISETP.GE.U32.AND P4, PT, R3, 0x7fffffae, PT ;  /* 0x7fffffae0300780c */ /* 0x000fe20003f86070 */
[----:B------:R-:W-:Y:S01]  /*0dc0*/  IMAD R149, R0, R6, R149 ;  /* 0x0000000600957224 */ /* 0x000fe200078e0295 */
[----:B------:R-:W-:Y:S01]  /*0dd0*/  SEL R18, RZ, 0x1, P6 ;  /* 0x00000001ff127807 */ /* 0x000fe20003000000 */
[----:B------:R-:W-:Y:S01]  /*0de0*/  VIADD R4, R10, 0xffffffe8 ;  /* 0xffffffe80a047836 */ /* 0x000fe20000000000 */
[----:B------:R-:W-:Y:S01]  /*0df0*/  SEL R19, RZ, 0x1fffe, P4 ;  /* 0x0001fffeff137807 */ /* 0x000fe20002000000 */
[----:B------:R-:W-:Y:S01]  /*0e00*/  IMAD R147, R0, R5, R147 ;  /* 0x0000000500937224 */ /* 0x000fe200078e0293 */
[----:B------:R-:W-:Y:S01]  /*0e10*/  IABS R43, R44 ;  /* 0x0000002c002b7213 */ /* 0x000fe20000000000 */
[----:B------:R-:W-:Y:S01]  /*0e20*/  VIADD R6, R10, 0xffffffee ;  /* 0xffffffee0a067836 */ /* 0x000fe20000000000 */
[----:B------:R-:W-:Y:S01]  /*0e30*/  ISETP.GE.U32.AND P6, PT, R4, 0x7fffffa9, PT ;  /* 0x7fffffa90400780c */ /* 0x000fe20003fc6070 */
[C---:B------:R-:W-:Y:S01]  /*0e40*/  VIADD R3, R10.reuse, 0xffffffe9 ;  /* 0xffffffe90a037836 */ /* 0x040fe20000000000 */
[----:B------:R-:W-:Y:S01]  /*0e50*/  IABS R45, R46 ;  /* 0x0000002e002d7213 */ /* 0x000fe20000000000 */
[----:B------:R-:W-:Y:S01]  /*0e60*/  VIADD R5, R10, 0xffffffef ;  /* 0xffffffef0a057836 */ /* 0x000fe20000000000 */
[----:B------:R-:W-:Y:S01]  /*0e70*/  SEL R17, RZ, 0x1, P6 ;  /* 0x00000001ff117807 */ /* 0x000fe20003000000 */
[----:B------:R-:W-:Y:S01]  /*0e80*/  @!P1 IMAD.IADD R2, R2, 0x1, -R13 ;  /* 0x0000000102029824 */ /* 0x000fe200078e0a0d */
[----:B------:R-:W-:Y:S01]  /*0e90*/  ISETP.GE.U32.AND P1, PT, R6, 0x7fffffaf, PT ;  /* 0x7fffffaf0600780c */ /* 0x000fe20003f26070 */
[C---:B------:R-:W-:Y:S01]  /*0ea0*/  VIADD R4, R10.reuse, 0xffffffea ;  /* 0xffffffea0a047836 */ /* 0x040fe20000000000 */
[----:B------:R-:W-:Y:S01]  /*0eb0*/  ISETP.GE.U32.AND P4, PT, R3, 0x7fffffaa, PT ;  /* 0x7fffffaa0300780c */ /* 0x000fe20003f86070 */
[----:B------:R-:W-:Y:S01]  /*0ec0*/  VIADD R3, R10, 0xffffffeb ;  /* 0xffffffeb0a037836 */ /* 0x000fe20000000000 */
[----:B------:R-:W-:Y:S01]  /*0ed0*/  ISETP.GE.U32.AND P2, PT, R5, 0x7fffffb0, PT ;  /* 0x7fffffb00500780c */ /* 0x000fe20003f46070 */
[----:B------:R-:W-:Y:S01]  /*0ee0*/  IMAD.HI.U32 R7, R20, R25, RZ ;  /* 0x0000001914077227 */ /* 0x000fe200078e00ff */
[----:B------:R-:W-:-:S02]  /*0ef0*/  SEL R8, RZ, 0x4, P1 ;  /* 0x00000004ff087807 */ /* 0x000fc40000800000 */
[----:B------:R-:W-:Y:S01]  /*0f00*/  ISETP.GE.U32.AND P1, PT, R4, 0x7fffffab, PT ;  /* 0x7fffffab0400780c */ /* 0x000fe20003f26070 */
[C---:B------:R-:W-:Y:S01]  /*0f10*/  VIADD R4, R10.reuse, 0xffffffe4 ;  /* 0xffffffe40a047836 */ /* 0x040fe20000000000 */
[----:B------:R-:W-:Y:S01]  /*0f20*/  SEL R9, RZ, 0x7fff8, P2 ;  /* 0x0007fff8ff097807 */ /* 0x000fe20001000000 */
[----:B------:R-:W-:Y:S01]  /*0f30*/  IMAD.MOV R7, RZ, RZ, -R7 ;  /* 0x000000ffff077224 */ /* 0x000fe200078e0a07 */
[----:B------:R-:W-:Y:S01]  /*0f40*/  ISETP.GE.U32.AND P2, PT, R3, 0x7fffffac, PT ;  /* 0x7fffffac0300780c */ /* 0x000fe20003f46070 */
[----:B------:R-:W-:Y:S01]  /*0f50*/  VIADD R3, R10, 0xffffffe5 ;  /* 0xffffffe50a037836 */ /* 0x000fe20000000000 */
[----:B------:R-:W-:Y:S01]  /*0f60*/  ISETP.GE.U32.AND P6, PT, R4, 0x7fffffa5, PT ;  /* 0x7fffffa50400780c */ /* 0x000fe20003fc6070 */
[----:B------:R-:W-:Y:S01]  /*0f70*/  VIADD R4, R10, 0xffffffe6 ;  /* 0xffffffe60a047836 */ /* 0x000fe20000000000 */
[----:B------:R-:W-:Y:S01]  /*0f80*/  SEL R16, RZ, 0x1fffe, P4 ;  /* 0x0001fffeff107807 */ /* 0x000fe20002000000 */
[----:B------:R-:W-:Y:S01]  /*0f90*/  IMAD R150, R0, R7, R25 ;  /* 0x0000000700967224 */ /* 0x000fe200078e0219 */
[----:B------:R-:W-:Y:S01]  /*0fa0*/  ISETP.GE.U32.AND P4, PT, R3, 0x7fffffa6, PT ;  /* 0x7fffffa60300780c */ /* 0x000fe20003f86070 */
[----:B------:R-:W-:Y:S01]  /*0fb0*/  VIADD R3, R10, 0xffffffe7 ;  /* 0xffffffe70a037836 */ /* 0x000fe20000000000 */
[----:B------:R-:W-:Y:S01]  /*0fc0*/  SEL R5, RZ, 0x4, P1 ;  /* 0x00000004ff057807 */ /* 0x000fe20000800000 */
[----:B------:R-:W-:Y:S01]  /*0fd0*/  IMAD.HI.U32 R24, R20, R27, RZ ;  /* 0x0000001b14187227 */ /* 0x000fe200078e00ff */
[----:B------:R-:W-:-:S02]  /*0fe0*/  ISETP.GE.U32.AND P1, PT, R4, 0x7fffffa7, PT ;  /* 0x7fffffa70400780c */ /* 0x000fc40003f26070 */
[----:B------:R-:W-:Y:S01]  /*0ff0*/  SEL R6, RZ, 0x7fff8, P2 ;  /* 0x0007fff8ff067807 */ /* 0x000fe20001000000 */
[C---:B------:R-:W-:Y:S01]  /*1000*/  VIADD R4, R10.reuse, 0xffffffe2 ;  /* 0xffffffe20a047836 */ /* 0x040fe20000000000 */
[----:B------:R-:W-:Y:S01]  /*1010*/  ISETP.GE.U32.AND P2, PT, R3, 0x7fffffa8, PT ;  /* 0x7fffffa80300780c */ /* 0x000fe20003f46070 */
[----:B------:R-:W-:Y:S01]  /*1020*/  VIADD R3, R10, 0xffffffe1 ;  /* 0xffffffe10a037836 */ /* 0x000fe20000000000 */
[----:B------:R-:W-:Y:S01]  /*1030*/  SEL R13, RZ, 0x1fffe, P4 ;  /* 0x0001fffeff0d7807 */ /* 0x000fe20002000000 */
[----:B------:R-:W-:Y:S01]  /*1040*/  IMAD.MOV R24, RZ, RZ, -R24 ;  /* 0x000000ffff187224 */ /* 0x000fe200078e0a18 */
[----:B------:R-:W-:Y:S01]  /*1050*/  SEL R14, RZ, 0x1, P6 ;  /* 0x00000001ff0e7807 */ /* 0x000fe20003000000 */
[----:B------:R-:W-:Y:S01]  /*1060*/  IMAD.IADD R16, R17, 0x1, R16 ;  /* 0x0000000111107824 */ /* 0x000fe200078e0210 */
[----:B------:R-:W-:Y:S01]  /*1070*/  ISETP.GE.U32.AND P4, PT, R4, 0x7fffffa3, PT ;  /* 0x7fffffa30400780c */ /* 0x000fe20003f86070 */
[----:B------:R-:W-:Y:S01]  /*1080*/  IMAD R152, R0, R24, R27 ;  /* 0x0000001800987224 */ /* 0x000fe200078e021b */
[----:B------:R-:W-:Y:S01]  /*1090*/  ISETP.GE.U32.AND P6, PT, R3, 0x7fffffa2, PT ;  /* 0x7fffffa20300780c */ /* 0x000fe20003fc6070 */
[----:B------:R-:W-:Y:S01]  /*10a0*/  IMAD.IADD R13, R14, 0x1, R13 ;  /* 0x000000010e0d7824 */ /* 0x000fe200078e020d */
[----:B------:R-:W-:Y:S01]  /*10b0*/  SEL R4, RZ, 0x7fff8, P2 ;  /* 0x0007fff8ff047807 */ /* 0x000fe20001000000 */
[----:B------:R-:W-:Y:S01]  /*10c0*/  IMAD.IADD R18, R18, 0x1, R19 ;  /* 0x0000000112127824 */ /* 0x000fe200078e0213 */
[----:B------:R-:W-:-:S02]  /*10d0*/  ISETP.GT.U32.AND P2, PT, R0, R146, PT ;  /* 0x000000920000720c */ /* 0x000fc40003f44070 */
[----:B------:R-:W-:Y:S02]  /*10e0*/  SEL R15, RZ, 0x1fffe, P6 ;  /* 0x0001fffeff0f7807 */ /* 0x000fe40003000000 */
[C---:B------:R-:W-:Y:S02]  /*10f0*/  ISETP.GT.U32.AND P6, PT, R0.reuse, R147, PT ;  /* 0x000000930000720c */ /* 0x040fe40003fc4070 */
[----:B------:R-:W-:Y:S02]  /*1100*/  SEL R3, RZ, 0x4, P1 ;  /* 0x00000004ff037807 */ /* 0x000fe40000800000 */
[----:B------:R-:W-:Y:S02]  /*1110*/  ISETP.GT.U32.AND P1, PT, R0, R141, PT ;  /* 0x0000008d0000720c */ /* 0x000fe40003f24070 */
[----:B------:R-:W-:Y:S02]  /*1120*/  SEL R7, RZ, 0x4, P4 ;  /* 0x00000004ff077807 */ /* 0x000fe40002000000 */
[----:B------:R-:W-:Y:S01]  /*1130*/  ISETP.GE.U32.AND P4, PT, R12, 0x7fffffa4, PT ;  /* 0x7fffffa40c00780c */ /* 0x000fe20003f86070 */
[----:B------:R-:W-:Y:S01]  /*1140*/  @!P2 IMAD.IADD R146, R146, 0x1, -R0 ;  /* 0x000000019292a824 */ /* 0x000fe200078e0a00 */
[----:B------:R-:W-:Y:S01]  /*1150*/  LOP3.LUT R16, R16, 0x3, RZ, 0xc0, !PT ;  /* 0x0000000310107812 */ /* 0x000fe200078ec0ff */
[----:B------:R-:W-:Y:S01]  /*1160*/  IMAD.HI.U32 R12, R20, R151, RZ ;  /* 0x00000097140c7227 */ /* 0x000fe200078e00ff */
[----:B------:R-:W-:-:S02]  /*1170*/  LOP3.LUT R13, R13, 0x3, RZ, 0xc0, !PT ;  /* 0x000000030d0d7812 */ /* 0x000fc400078ec0ff */
[----:B------:R-:W-:Y:S01]  /*1180*/  IADD3 R5, PT, PT, R16, R6, R5 ;  /* 0x0000000610057210 */ /* 0x000fe20007ffe005 */
[----:B------:R-:W-:Y:S01]  /*1190*/  @!P6 IMAD.IADD R147, R147, 0x1, -R0 ;  /* 0x000000019393e824 */ /* 0x000fe200078e0a00 */
[C---:B------:R-:W-:Y:S01]  /*11a0*/  ISETP.GT.U32.AND P6, PT, R0.reuse, R146, PT ;  /* 0x000000920000720c */ /* 0x040fe20003fc4070 */
[----:B------:R-:W-:Y:S01]  /*11b0*/  IMAD.MOV R25, RZ, RZ, -R12 ;  /* 0x000000ffff197224 */ /* 0x000fe200078e0a0c */
[----:B------:R-:W-:Y:S01]  /*11c0*/  SEL R12, RZ, 0x7fff8, P4 ;  /* 0x0007fff8ff0c7807 */ /* 0x000fe20002000000 */
[----:B------:R-:W-:Y:S01]  /*11d0*/  @!P1 IMAD.IADD R141, R141, 0x1, -R0 ;  /* 0x000000018d8d9824 */ /* 0x000fe200078e0a00 */
[C---:B------:R-:W-:Y:S01]  /*11e0*/  ISETP.GT.U32.AND P4, PT, R0.reuse, R149, PT ;  /* 0x000000950000720c */ /* 0x040fe20003f84070 */
[C---:B------:R-:W-:Y:S01]  /*11f0*/  IMAD R151, R0.reuse, R25, R151 ;  /* 0x0000001900977224 */ /* 0x040fe200078e0297 */
[----:B------:R-:W-:Y:S01]  /*1200*/  ISETP.GT.U32.AND P2, PT, R0, R147, PT ;  /* 0x000000930000720c */ /* 0x000fe20003f44070 */
[----:B------:R-:W-:Y:S01]  /*1210*/  IMAD.HI.U32 R25, R20, R153, RZ ;  /* 0x0000009914197227 */ /* 0x000fe200078e00ff */
[----:B------:R-:W-:-:S02]  /*1220*/  ISETP.GT.U32.AND P1, PT, R0, R141, PT ;  /* 0x0000008d0000720c */ /* 0x000fc40003f24070 */
[----:B------:R-:W-:Y:S01]  /*1230*/  IADD3 R4, PT, PT, R13, R4, R3 ;  /* 0x000000040d047210 */ /* 0x000fe20007ffe003 */
[----:B------:R-:W-:Y:S01]  /*1240*/  IMAD.MOV R25, RZ, RZ, -R25 ;  /* 0x000000ffff197224 */ /* 0x000fe200078e0a19 */
[----:B------:R-:W-:Y:S01]  /*1250*/  LOP3.LUT R18, R18, 0x3, RZ, 0xc0, !PT ;  /* 0x0000000312127812 */ /* 0x000fe200078ec0ff */
[----:B------:R-:W-:Y:S01]  /*1260*/  @!P6 IMAD.IADD R146, R146, 0x1, -R0 ;  /* 0x000000019292e824 */ /* 0x000fe200078e0a00 */
[C---:B------:R-:W-:Y:S01]  /*1270*/  ISETP.GT.U32.AND P6, PT, R0.reuse, R150, PT ;  /* 0x000000960000720c */ /* 0x040fe20003fc4070 */
[----:B------:R-:W-:Y:S01]  /*1280*/  IMAD R153, R0, R25, R153 ;  /* 0x0000001900997224 */ /* 0x000fe200078e0299 */
[----:B------:R-:W-:Y:S01]  /*1290*/  IADD3 R8, PT, PT, R18, R9, R8 ;  /* 0x0000000912087210 */ /* 0x000fe20007ffe008 */
[----:B------:R-:W-:Y:S01]  /*12a0*/  @!P4 IMAD.IADD R149, R149, 0x1, -R0 ;  /* 0x000000019595c824 */ /* 0x000fe200078e0a00 */
[----:B------:R-:W-:Y:S01]  /*12b0*/  ISETP.GE.AND P4, PT, R26, RZ, PT ;  /* 0x000000ff1a00720c */ /* 0x000fe20003f86270 */
[----:B------:R-:W-:Y:S01]  /*12c0*/  @!P5 IMAD.MOV R146, RZ, RZ, -R146 ;  /* 0x000000ffff92d224 */ /* 0x000fe200078e0a92 */
[----:B------:R-:W-:Y:S01]  /*12d0*/  ISETP.GT.U32.AND P5, PT, R0, R152, PT ;  /* 0x000000980000720c */ /* 0x000fe20003fa4070 */
[--C-:B------:R-:W-:Y:S01]  /*12e0*/  @!P1 IMAD.IADD R141, R141, 0x1, -R0.reuse ;  /* 0x000000018d8d9824 */ /* 0x100fe200078e0a00 */
[----:B------:R-:W-:Y:S01]  /*12f0*/  ISETP.GE.AND P1, PT, R21, RZ, PT ;  /* 0x000000ff1500720c */ /* 0x000fe20003f26270 */
[----:B------:R-:W-:Y:S01]  /*1300*/  @!P2 IMAD.IADD R147, R147, 0x1, -R0 ;  /* 0x000000019393a824 */ /* 0x000fe200078e0a00 */
[----:B------:R-:W-:Y:S01]  /*1310*/  LOP3.LUT R26, R21, 0x10, RZ, 0xfc, !PT ;  /* 0x00000010151a7812 */ /* 0x000fe200078efcff */
[----:B------:R-:W-:Y:S01]  /*1320*/  IMAD.HI.U32 R25, R20, R155, RZ ;  /* 0x0000009b14197227 */ /* 0x000fe200078e00ff */
[----:B------:R-:W-:-:S02]  /*1330*/  ISETP.GT.U32.AND P2, PT, R0, R151, PT ;  /* 0x000000970000720c */ /* 0x000fc40003f44070 */
[----:B------:R-:W-:Y:S01]  /*1340*/  IABS R27, R26 ;  /* 0x0000001a001b7213 */ /* 0x000fe20000000000 */
[--C-:B------:R-:W-:Y:S01]  /*1350*/  @!P6 IMAD.IADD R150, R150, 0x1, -R0.reuse ;  /* 0x000000019696e824 */ /* 0x100fe200078e0a00 */
[----:B------:R-:W-:Y:S01]  /*1360*/  ISETP.GT.U32.AND P6, PT, R0, R149, PT ;  /* 0x000000950000720c */ /* 0x000fe20003fc4070 */
[----:B------:R-:W-:Y:S01]  /*1370*/  @!P0 IMAD.MOV R147, RZ, RZ, -R147 ;  /* 0x000000ffff938224 */ /* 0x000fe200078e0a93 */
[----:B------:R-:W-:Y:S01]  /*1380*/  ISETP.GE.AND P0, PT, R28, RZ, PT ;  /* 0x000000ff1c00720c */ /* 0x000fe20003f06270 */
[----:B------:R-:W-:Y:S01]  /*1390*/  @!P5 IMAD.IADD R152, R152, 0x1, -R0 ;  /* 0x000000019898d824 */ /* 0x000fe200078e0a00 */
[----:B------:R-:W-:Y:S01]  /*13a0*/  ISETP.GE.AND P5, PT, R31, RZ, PT ;  /* 0x000000ff1f00720c */ /* 0x000fe20003fa6270 */
[----:B------:R-:W-:Y:S01]  /*13b0*/  @!P1 IMAD.MOV R141, RZ, RZ, -R141 ;  /* 0x000000ffff8d9224 */ /* 0x000fe200078e0a8d */
[----:B------:R-:W-:Y:S01]  /*13c0*/  ISETP.GT.U32.AND P1, PT, R0, R150, PT ;  /* 0x000000960000720c */ /* 0x000fe20003f24070 */
[----:B------:R-:W-:Y:S01]  /*13d0*/  IMAD.HI.U32 R24, R20, R27, RZ ;  /* 0x0000001b14187227 */ /* 0x000fe200078e00ff */
[----:B------:R-:W-:-:S02]  /*13e0*/  LOP3.LUT R28, R21, 0x16, RZ, 0xfc, !PT ;  /* 0x00000016151c7812 */ /* 0x000fc400078efcff */
[----:B------:R-:W-:Y:S01]  /*13f0*/  LOP3.LUT R31, R21, 0x2c, RZ, 0xfc, !PT ;  /* 0x0000002c151f7812 */ /* 0x000fe200078efcff */
[----:B------:R-:W-:Y:S01]  /*1400*/  IMAD.MOV R25, RZ, RZ, -R25 ;  /* 0x000000ffff197224 */ /* 0x000fe200078e0a19 */
[----:B------:R-:W-:Y:S01]  /*1410*/  IABS R157, R28 ;  /* 0x0000001c009d7213 */ /* 0x000fe20000000000 */
[----:B------:R-:W-:Y:S01]  /*1420*/  @!P6 IMAD.IADD R149, R149, 0x1, -R0 ;  /* 0x000000019595e824 */ /* 0x000fe200078e0a00 */
[C---:B------:R-:W-:Y:S01]  /*1430*/  ISETP.GT.U32.AND P6, PT, R0.reuse, R153, PT ;  /* 0x000000990000720c */ /* 0x040fe20003fc4070 */
[----:B------:R-:W-:Y:S02]  /*1440*/  IMAD.MOV R24, RZ, RZ, -R24 ;  /* 0x000000ffff187224 */ /* 0x000fe400078e0a18 */
[----:B------:R-:W-:Y:S01]  /*1450*/  @!P4 IMAD.MOV R149, RZ, RZ, -R149 ;  /* 0x000000ffff95c224 */ /* 0x000fe200078e0a95 */
[C---:B------:R-:W-:Y:S01]  /*1460*/  ISETP.GT.U32.AND P4, PT, R0.reuse, R152, PT ;  /* 0x000000980000720c */ /* 0x040fe20003f84070 */
[--C-:B------:R-:W-:Y:S02]  /*1470*/  @!P2 IMAD.IADD R151, R151, 0x1, -R0.reuse ;  /* 0x000000019797a824 */ /* 0x100fe400078e0a00 */
[----:B------:R-:W-:Y:S01]  /*1480*/  IMAD R155, R0, R25, R155 ;  /* 0x00000019009b7224 */ /* 0x000fe200078e029b */
[----:B------:R-:W-:Y:S01]  /*1490*/  LOP3.LUT R25, R21, 0x14, RZ, 0xfc, !PT ;  /* 0x0000001415197812 */ /* 0x000fe200078efcff */
[--C-:B------:R-:W-:Y:S01]  /*14a0*/  @!P1 IMAD.IADD R150, R150, 0x1, -R0.reuse ;  /* 0x0000000196969824 */ /* 0x100fe200078e0a00 */
[C---:B------:R-:W-:Y:S01]  /*14b0*/  ISETP.GT.U32.AND P2, PT, R0.reuse, R151, PT ;  /* 0x000000970000720c */ /* 0x040fe20003f44070 */
[C---:B------:R-:W-:Y:S01]  /*14c0*/  IMAD R154, R0.reuse, R24, R27 ;  /* 0x00000018009a7224 */ /* 0x040fe200078e021b */
[----:B------:R-:W-:Y:S01]  /*14d0*/  IABS R27, R25 ;  /* 0x00000019001b7213 */ /* 0x000fe20000000000 */
[----:B------:R-:W-:Y:S01]  /*14e0*/  @!P6 IMAD.IADD R153, R153, 0x1, -R0 ;  /* 0x000000019999e824 */ /* 0x000fe200078e0a00 */
[----:B------:R-:W-:Y:S01]  /*14f0*/  ISETP.GE.AND P1, PT, R29, RZ, PT ;  /* 0x000000ff1d00720c */ /* 0x000fe20003f26270 */
[----:B------:R-:W-:Y:S01]  /*1500*/  @!P0 IMAD.MOV R150, RZ, RZ, -R150 ;  /* 0x000000ffff968224 */ /* 0x000fe200078e0a96 */
[----:B------:R-:W-:Y:S01]  /*1510*/  ISETP.GT.U32.AND P0, PT, R0, R154, PT ;  /* 0x0000009a0000720c */ /* 0x000fe20003f04070 */
[----:B------:R-:W-:Y:S01]  /*1520*/  IMAD.HI.U32 R24, R20, R27, RZ ;  /* 0x0000001b14187227 */ /* 0x000fe200078e00ff */
[----:B------:R-:W-:-:S02]  /*1530*/  ISETP.GT.U32.AND P6, PT, R0, R153, PT ;  /* 0x000000990000720c */ /* 0x000fc40003fc4070 */
[----:B------:R-:W-:Y:S01]  /*1540*/  LOP3.LUT R29, R21, 0x18, RZ, 0xfc, !PT ;  /* 0x00000018151d7812 */ /* 0x000fe200078efcff */
[----:B------:R-:W-:Y:S01]  /*1550*/  @!P4 IMAD.IADD R152, R152, 0x1, -R0 ;  /* 0x000000019898c824 */ /* 0x000fe200078e0a00 */
[----:B------:R-:W-:Y:S01]  /*1560*/  ISETP.GT.U32.AND P4, PT, R0, R155, PT ;  /* 0x0000009b0000720c */ /* 0x000fe20003f84070 */
[----:B------:R-:W-:Y:S02]  /*1570*/  IMAD.MOV R24, RZ, RZ, -R24 ;  /* 0x000000ffff187224 */ /* 0x000fe400078e0a18 */
[--C-:B------:R-:W-:Y:S01]  /*1580*/  @!P2 IMAD.IADD R151, R151, 0x1, -R0.reuse ;  /* 0x000000019797a824 */ /* 0x100fe200078e0a00 */
[----:B------:R-:W-:Y:S01]  /*1590*/  ISETP.GE.AND P2, PT, R30, RZ, PT ;  /* 0x000000ff1e00720c */ /* 0x000fe20003f46270 */
[----:B------:R-:W-:Y:S01]  /*15a0*/  IMAD R156, R0, R24, R27 ;  /* 0x00000018009c7224 */ /* 0x000fe200078e021b */
[----:B------:R-:W-:Y:S01]  /*15b0*/  LOP3.LUT R30, R21, 0x1c, RZ, 0xfc, !PT ;  /* 0x0000001c151e7812 */ /* 0x000fe200078efcff */
[--C-:B------:R-:W-:Y:S01]  /*15c0*/  @!P0 IMAD.IADD R154, R154, 0x1, -R0.reuse ;  /* 0x000000019a9a8824 */ /* 0x100fe200078e0a00 */
[----:B------:R-:W-:Y:S01]  /*15d0*/  ISETP.GE.AND P0, PT, R25, RZ, PT ;  /* 0x000000ff1900720c */ /* 0x000fe20003f06270 */
[--C-:B------:R-:W-:Y:S01]  /*15e0*/  @!P6 IMAD.IADD R153, R153, 0x1, -R0.reuse ;  /* 0x000000019999e824 */ /* 0x100fe200078e0a00 */
[----:B------:R-:W-:Y:S01]  /*15f0*/  ISETP.GE.AND P6, PT, R32, RZ, PT ;  /* 0x000000ff2000720c */ /* 0x000fe20003fc6270 */
[----:B------:R-:W-:Y:S01]  /*1600*/  @!P1 IMAD.MOV R151, RZ, RZ, -R151 ;  /* 0x000000ffff979224 */ /* 0x000fe200078e0a97 */
[----:B------:R-:W-:Y:S01]  /*1610*/  ISETP.GE.AND P1, PT, R26, RZ, PT ;  /* 0x000000ff1a00720c */ /* 0x000fe20003f26270 */
[----:B------:R-:W-:Y:S01]  /*1620*/  @!P5 IMAD.MOV R153, RZ, RZ, -R153 ;  /* 0x000000ffff99d224 */ /* 0x000fe200078e0a99 */
[----:B------:R-:W-:Y:S01]  /*1630*/  ISETP.GT.U32.AND P5, PT, R0, R156, PT ;  /* 0x0000009c0000720c */ /* 0x000fe20003fa4070 */
[----:B------:R-:W-:Y:S01]  /*1640*/  @!P4 IMAD.IADD R155, R155, 0x1, -R0 ;  /* 0x000000019b9bc824 */ /* 0x000fe200078e0a00 */
[----:B------:R-:W-:Y:S01]  /*1650*/  IABS R26, R29 ;  /* 0x0000001d001a7213 */ /* 0x000fe20000000000 */
[----:B------:R-:W-:Y:S01]  /*1660*/  IMAD.HI.U32 R25, R20, R157, RZ ;  /* 0x0000009d14197227 */ /* 0x000fe200078e00ff */
[----:B------:R-:W-:-:S02]  /*1670*/  ISETP.GT.U32.AND P4, PT, R0, R154, PT ;  /* 0x0000009a0000720c */ /* 0x000fc40003f84070 */
[C---:B------:R-:W-:Y:S01]  /*1680*/  LOP3.LUT R32, R21.reuse, 0x34, RZ, 0xfc, !PT ;  /* 0x0000003415207812 */ /* 0x040fe200078efcff */
[----:B------:R-:W-:Y:S01]  /*1690*/  IMAD.MOV.U32 R27, RZ, RZ, R26 ;  /* 0x000000ffff1b7224 */ /* 0x000fe200078e001a */
[----:B------:R-:W-:Y:S01]  /*16a0*/  LOP3.LUT R26, R21, 0x1a, RZ, 0xfc, !PT ;  /* 0x0000001a151a7812 */ /* 0x000fe200078efcff */
[----:B------:R-:W-:Y:S02]  /*16b0*/  IMAD.MOV R25, RZ, RZ, -R25 ;  /* 0x000000ffff197224 */ /* 0x000fe400078e0a19 */
[----:B------:R-:W-:Y:S01]  /*16c0*/  IMAD.HI.U32 R24, R20, R27, RZ ;  /* 0x0000001b14187227 */ /* 0x000fe200078e00ff */
[----:B------:R-:W-:-:S03]  /*16d0*/  IABS R159, R26 ;  /* 0x0000001a009f7213 */ /* 0x000fc60000000000 */
[----:B------:R-:W-:Y:S01]  /*16e0*/  IMAD R157, R0, R25, R157 ;  /* 0x00000019009d7224 */ /* 0x000fe200078e029d */
[----:B------:R-:W-:Y:S01]  /*16f0*/  IABS R25, R30 ;  /* 0x0000001e00197213 */ /* 0x000fe20000000000 */
[----:B------:R-:W-:Y:S02]  /*1700*/  @!P5 IMAD.IADD R156, R156, 0x1, -R0 ;  /* 0x000000019c9cd824 */ /* 0x000fe400078e0a00 */
[----:B------:R-:W-:Y:S02]  /*1710*/  IMAD.MOV R24, RZ, RZ, -R24 ;  /* 0x000000ffff187224 */ /* 0x000fe400078e0a18 */
[----:B------:R-:W-:Y:S01]  /*1720*/  @!P4 IMAD.IADD R154, R154, 0x1, -R0 ;  /* 0x000000019a9ac824 */ /* 0x000fe200078e0a00 */
[C---:B------:R-:W-:Y:S01]  /*1730*/  ISETP.GT.U32.AND P4, PT, R0.reuse, R157, PT ;  /* 0x0000009d0000720c */ /* 0x040fe20003f84070 */
[C---:B------:R-:W-:Y:S01]  /*1740*/  IMAD R158, R0.reuse, R24, R27 ;  /* 0x00000018009e7224 */ /* 0x040fe200078e021b */
[----:B------:R-:W-:Y:S01]  /*1750*/  ISETP.GT.U32.AND P5, PT, R0, R156, PT ;  /* 0x0000009c0000720c */ /* 0x000fe20003fa4070 */
[----:B------:R-:W-:-:S02]  /*1760*/  IMAD.MOV.U32 R27, RZ, RZ, R25 ;  /* 0x000000ffff1b7224 */ /* 0x000fc400078e0019 */
[----:B------:R-:W-:Y:S01]  /*1770*/  @!P2 IMAD.MOV R152, RZ, RZ, -R152 ;  /* 0x000000ffff98a224 */ /* 0x000fe200078e0a98 */
[----:B------:R-:W-:Y:S01]  /*1780*/  ISETP.GT.U32.AND P2, PT, R0, R155, PT ;  /* 0x0000009b0000720c */ /* 0x000fe20003f44070 */
[----:B------:R-:W-:-:S04]  /*1790*/  IMAD.HI.U32 R25, R20, R27, RZ ;  /* 0x0000001b14197227 */ /* 0x000fc800078e00ff */
[----:B------:R-:W-:Y:S01]  /*17a0*/  @!P1 IMAD.MOV R154, RZ, RZ, -R154 ;  /* 0x000000ffff9a9224 */ /* 0x000fe200078e0a9a */
[----:B------:R-:W-:Y:S01]  /*17b0*/  ISETP.GT.U32.AND P1, PT, R0, R158, PT ;  /* 0x0000009e0000720c */ /* 0x000fe20003f24070 */
[----:B------:R-:W-:Y:S02]  /*17c0*/  IMAD.MOV R25, RZ, RZ, -R25 ;  /* 0x000000ffff197224 */ /* 0x000fe400078e0a19 */
[--C-:B------:R-:W-:Y:S02]  /*17d0*/  @!P4 IMAD.IADD R157, R157, 0x1, -R0.reuse ;  /* 0x000000019d9dc824 */ /* 0x100fe400078e0a00 */
[--C-:B------:R-:W-:Y:S01]  /*17e0*/  @!P5 IMAD.IADD R156, R156, 0x1, -R0.reuse ;  /* 0x000000019c9cd824 */ /* 0x100fe200078e0a00 */
[----:B------:R-:W-:Y:S01]  /*17f0*/  ISETP.GE.AND P5, PT, R26, RZ, PT ;  /* 0x000000ff1a00720c */ /* 0x000fe20003fa6270 */
[C---:B------:R-:W-:Y:S01]  /*1800*/  IMAD R160, R0.reuse, R25, R27 ;  /* 0x0000001900a07224 */ /* 0x040fe200078e021b */
[----:B------:R-:W-:Y:S01]  /*1810*/  ISETP.GT.U32.AND P4, PT, R0, R157, PT ;  /* 0x0000009d0000720c */ /* 0x000fe20003f84070 */
[----:B------:R-:W-:Y:S01]  /*1820*/  @!P2 IMAD.IADD R155, R155, 0x1, -R0 ;  /* 0x000000019b9ba824 */ /* 0x000fe200078e0a00 */
[----:B------:R-:W-:Y:S01]  /*1830*/  ISETP.GE.AND P2, PT, R28, RZ, PT ;  /* 0x000000ff1c00720c */ /* 0x000fe20003f46270 */
[----:B------:R-:W-:Y:S01]  /*1840*/  @!P0 IMAD.MOV R156, RZ, RZ, -R156 ;  /* 0x000000ffff9c8224 */ /* 0x000fe200078e0a9c */
[----:B------:R-:W-:Y:S01]  /*1850*/  LOP3.LUT R28, R21, 0x1e, RZ, 0xfc, !PT ;  /* 0x0000001e151c7812 */ /* 0x000fe200078efcff */
[----:B------:R-:W-:Y:S01]  /*1860*/  IMAD.HI.U32 R24, R20, R159, RZ ;  /* 0x0000009f14187227 */ /* 0x000fe200078e00ff */
[----:B------:R-:W-:-:S02]  /*1870*/  ISETP.GT.U32.AND P0, PT, R0, R160, PT ;  /* 0x000000a00000720c */ /* 0x000fc40003f04070 */
[----:B------:R-:W-:Y:S01]  /*1880*/  IABS R145, R28 ;  /* 0x0000001c00917213 */ /* 0x000fe20000000000 */
[----:B------:R-:W-:Y:S01]  /*1890*/  @!P1 IMAD.IADD R158, R158, 0x1, -R0 ;  /* 0x000000019e9e9824 */ /* 0x000fe200078e0a00 */
[----:B------:R-:W-:Y:S01]  /*18a0*/  LOP3.LUT R26, R21, 0x20, RZ, 0xfc, !PT ;  /* 0x00000020151a7812 */ /* 0x000fe200078efcff */
[----:B------:R-:W-:Y:S02]  /*18b0*/  IMAD.MOV R24, RZ, RZ, -R24 ;  /* 0x000000ffff187224 */ /* 0x000fe400078e0a18 */
[----:B------:R-:W-:Y:S01]  /*18c0*/  @!P6 IMAD.MOV R155, RZ, RZ, -R155 ;  /* 0x000000ffff9be224 */ /* 0x000fe200078e0a9b */
[C---:B------:R-:W-:Y:S01]  /*18d0*/  ISETP.GT.U32.AND P1, PT, R0.reuse, R158, PT ;  /* 0x0000009e0000720c */ /* 0x040fe20003f24070 */
[----:B------:R-:W-:Y:S01]  /*18e0*/  IMAD R159, R0, R24, R159 ;  /* 0x00000018009f7224 */ /* 0x000fe200078e029f */
[----:B------:R-:W-:Y:S01]  /*18f0*/  ISETP.GE.AND P6, PT, R29, RZ, PT ;  /* 0x000000ff1d00720c */ /* 0x000fe20003fc6270 */
[----:B------:R-:W-:Y:S01]  /*1900*/  IMAD.HI.U32 R24, R20, R145, RZ ;  /* 0x0000009114187227 */ /* 0x000fe200078e00ff */
[----:B------:R-:W-:-:S02]  /*1910*/  LOP3.LUT R29, R21, 0x22, RZ, 0xfc, !PT ;  /* 0x00000022151d7812 */ /* 0x000fc400078efcff */
[----:B------:R-:W-:Y:S01]  /*1920*/  IABS R133, R26 ;  /* 0x0000001a00857213 */ /* 0x000fe20000000000 */
[----:B------:R-:W-:Y:S01]  /*1930*/  @!P4 IMAD.IADD R157, R157, 0x1, -R0 ;  /* 0x000000019d9dc824 */ /* 0x000fe200078e0a00 */
[----:B------:R-:W-:Y:S01]  /*1940*/  ISETP.GT.U32.AND P4, PT, R0, R159, PT ;  /* 0x0000009f0000720c */ /* 0x000fe20003f84070 */
[----:B------:R-:W-:Y:S01]  /*1950*/  IMAD.MOV R24, RZ, RZ, -R24 ;  /* 0x000000ffff187224 */ /* 0x000fe200078e0a18 */
[----:B------:R-:W-:Y:S01]  /*1960*/  IABS R135, R29 ;  /* 0x0000001d00877213 */ /* 0x000fe20000000000 */
[--C-:B------:R-:W-:Y:S02]  /*1970*/  @!P0 IMAD.IADD R160, R160, 0x1, -R0.reuse ;  /* 0x00000001a0a08824 */ /* 0x100fe400078e0a00 */
[C---:B------:R-:W-:Y:S02]  /*1980*/  IMAD R145, R0.reuse, R24, R145 ;  /* 0x0000001800917224 */ /* 0x040fe400078e0291 */
[----:B------:R-:W-:Y:S01]  /*1990*/  @!P2 IMAD.MOV R157, RZ, RZ, -R157 ;  /* 0x000000ffff9da224 */ /* 0x000fe200078e0a9d */
[----:B------:R-:W-:Y:S01]  /*19a0*/  ISETP.GT.U32.AND P0, PT, R0, R160, PT ;  /* 0x000000a00000720c */ /* 0x000fe20003f04070 */
[----:B------:R-:W-:Y:S01]  /*19b0*/  @!P1 IMAD.IADD R158, R158, 0x1, -R0 ;  /* 0x000000019e9e9824 */ /* 0x000fe200078e0a00 */
[----:B------:R-:W-:Y:S01]  /*19c0*/  ISETP.GE.AND P2, PT, R30, RZ, PT ;  /* 0x000000ff1e00720c */ /* 0x000fe20003f46270 */
[----:B------:R-:W-:Y:S01]  /*19d0*/  IMAD.HI.U32 R25, R20, R135, RZ ;  /* 0x0000008714197227 */ /* 0x000fe200078e00ff */
[----:B------:R-:W-:-:S02]  /*19e0*/  ISETP.GT.U32.AND P1, PT, R0, R145, PT ;  /* 0x000000910000720c */ /* 0x000fc40003f24070 */
[----:B------:R-:W-:Y:S01]  /*19f0*/  LOP3.LUT R30, R21, 0x24, RZ, 0xfc, !PT ;  /* 0x00000024151e7812 */ /* 0x000fe200078efcff */
[----:B------:R-:W-:Y:S02]  /*1a00*/  @!P4 IMAD.IADD R159, R159, 0x1, -R0 ;  /* 0x000000019f9fc824 */ /* 0x000fe400078e0a00 */
[----:B------:R-:W-:Y:S01]  /*1a10*/  IMAD.MOV R25, RZ, RZ, -R25 ;  /* 0x000000ffff197224 */ /* 0x000fe200078e0a19 */
[----:B------:R-:W-:Y:S01]  /*1a20*/  IABS R27, R30 ;  /* 0x0000001e001b7213 */ /* 0x000fe20000000000 */
[----:B------:R-:W-:Y:S01]  /*1a30*/  IMAD.HI.U32 R24, R20, R133, RZ ;  /* 0x0000008514187227 */ /* 0x000fe200078e00ff */
[----:B------:R-:W-:-:S03]  /*1a40*/  ISETP.GT.U32.AND P4, PT, R0, R159, PT ;  /* 0x0000009f0000720c */ /* 0x000fc60003f84070 */
[----:B------:R-:W-:Y:S02]  /*1a50*/  IMAD R135, R0, R25, R135 ;  /* 0x0000001900877224 */ /* 0x000fe400078e0287 */
[----:B------:R-:W-:Y:S02]  /*1a60*/  @!P0 IMAD.IADD R160, R160, 0x1, -R0 ;  /* 0x00000001a0a08824 */ /* 0x000fe400078e0a00 */
[----:B------:R-:W-:Y:S02]  /*1a70*/  IMAD.MOV R24, RZ, RZ, -R24 ;  /* 0x000000ffff187224 */ /* 0x000fe400078e0a18 */
[----:B------:R-:W-:Y:S02]  /*1a80*/  @!P1 IMAD.IADD R145, R145, 0x1, -R0 ;  /* 0x0000000191919824 */ /* 0x000fe400078e0a00 */
[----:B------:R-:W-:Y:S01]  /*1a90*/  @!P2 IMAD.MOV R160, RZ, RZ, -R160 ;  /* 0x000000ffffa0a224 */ /* 0x000fe200078e0aa0 */
[C---:B------:R-:W-:Y:S01]  /*1aa0*/  ISETP.GT.U32.AND P2, PT, R0.reuse, R135, PT ;  /* 0x000000870000720c */ /* 0x040fe20003f44070 */
[C---:B------:R-:W-:Y:S01]  /*1ab0*/  IMAD R133, R0.reuse, R24, R133 ;  /* 0x0000001800857224 */ /* 0x040fe200078e0285 */
[----:B------:R-:W-:Y:S01]  /*1ac0*/  ISETP.GT.U32.AND P1, PT, R0, R145, PT ;  /* 0x000000910000720c */ /* 0x000fe20003f24070 */
[----:B------:R-:W-:-:S03]  /*1ad0*/  IMAD.HI.U32 R24, R20, R27, RZ ;  /* 0x0000001b14187227 */ /* 0x000fc600078e00ff */
[----:B------:R-:W-:Y:S01]  /*1ae0*/  ISETP.GT.U32.AND P0, PT, R0, R133, PT ;  /* 0x000000850000720c */ /* 0x000fe20003f04070 */
[----:B------:R-:W-:Y:S01]  /*1af0*/  @!P6 IMAD.MOV R158, RZ, RZ, -R158 ;  /* 0x000000ffff9ee224 */ /* 0x000fe200078e0a9e */
[----:B------:R-:W-:Y:S01]  /*1b00*/  ISETP.GE.AND P6, PT, R28, RZ, PT ;  /* 0x000000ff1c00720c */ /* 0x000fe20003fc6270 */
[----:B------:R-:W-:Y:S01]  /*1b10*/  @!P4 IMAD.IADD R159, R159, 0x1, -R0 ;  /* 0x000000019f9fc824 */ /* 0x000fe200078e0a00 */
[----:B------:R-:W-:Y:S01]  /*1b20*/  ISETP.GE.AND P4, PT, R26, RZ, PT ;  /* 0x000000ff1a00720c */ /* 0x000fe20003f86270 */
[----:B------:R-:W-:Y:S01]  /*1b30*/  IMAD.MOV R24, RZ, RZ, -R24 ;  /* 0x000000ffff187224 */ /* 0x000fe200078e0a18 */
[----:B------:R-:W-:Y:S01]  /*1b40*/  LOP3.LUT R26, R21, 0x26, RZ, 0xfc, !PT ;  /* 0x00000026151a7812 */ /* 0x000fe200078efcff */
[--C-:B------:R-:W-:Y:S01]  /*1b50*/  @!P2 IMAD.IADD R135, R135, 0x1, -R0.reuse ;  /* 0x000000018787a824 */ /* 0x100fe200078e0a00 */
[----:B------:R-:W-:Y:S01]  /*1b60*/  LOP3.LUT R28, R21, 0x28, RZ, 0xfc, !PT ;  /* 0x00000028151c7812 */ /* 0x000fe200078efcff */
[C---:B------:R-:W-:Y:S01]  /*1b70*/  IMAD R148, R0.reuse, R24, R27 ;  /* 0x0000001800947224 */ /* 0x040fe200078e021b */
[----:B------:R-:W-:Y:S01]  /*1b80*/  IABS R27, R26 ;  /* 0x0000001a001b7213 */ /* 0x000fe20000000000 */
[--C-:B------:R-:W-:Y:S01]  /*1b90*/  @!P1 IMAD.IADD R145, R145, 0x1, -R0.reuse ;  /* 0x0000000191919824 */ /* 0x100fe200078e0a00 */
[----:B------:R-:W-:Y:S01]  /*1ba0*/  ISETP.GT.U32.AND P2, PT, R0, R135, PT ;  /* 0x000000870000720c */ /* 0x000fe20003f44070 */
[----:B------:R-:W-:Y:S01]  /*1bb0*/  @!P0 IMAD.IADD R133, R133, 0x1, -R0 ;  /* 0x0000000185858824 */ /* 0x000fe200078e0a00 */
[----:B------:R-:W-:Y:S01]  /*1bc0*/  ISETP.GE.AND P1, PT, R30, RZ, PT ;  /* 0x000000ff1e00720c */ /* 0x000fe20003f26270 */
[----:B------:R-:W-:Y:S01]  /*1bd0*/  IMAD.HI.U32 R24, R20, R27, RZ ;  /* 0x0000001b14187227 */ /* 0x000fe200078e00ff */
[----:B------:R-:W-:-:S02]  /*1be0*/  LOP3.LUT R30, R21, 0x2a, RZ, 0xfc, !PT ;  /* 0x0000002a151e7812 */ /* 0x000fc400078efcff */
[C---:B------:R-:W-:Y:S01]  /*1bf0*/  ISETP.GT.U32.AND P0, PT, R0.reuse, R133, PT ;  /* 0x000000850000720c */ /* 0x040fe20003f04070 */
[----:B------:R-:W-:Y:S01]  /*1c00*/  @!P6 IMAD.MOV R145, RZ, RZ, -R145 ;  /* 0x000000ffff91e224 */ /* 0x000fe200078e0a91 */
[C---:B------:R-:W-:Y:S01]  /*1c10*/  ISETP.GT.U32.AND P6, PT, R0.reuse, R148, PT ;  /* 0x000000940000720c */ /* 0x040fe20003fc4070 */
[----:B------:R-:W-:Y:S01]  /*1c20*/  IMAD.MOV R24, RZ, RZ, -R24 ;  /* 0x000000ffff187224 */ /* 0x000fe200078e0a18 */
[----:B------:R-:W-:Y:S01]  /*1c30*/  IABS R137, R30 ;  /* 0x0000001e00897213 */ /* 0x000fe20000000000 */
[----:B------:R-:W-:Y:S01]  /*1c40*/  @!P5 IMAD.MOV R159, RZ, RZ, -R159 ;  /* 0x000000ffff9fd224 */ /* 0x000fe200078e0a9f */
[----:B------:R-:W-:Y:S01]  /*1c50*/  ISETP.GE.AND P5, PT, R29, RZ, PT ;  /* 0x000000ff1d00720c */ /* 0x000fe20003fa6270 */
[----:B------:R-:W-:Y:S01]  /*1c60*/  IMAD R134, R0, R24, R27 ;  /* 0x0000001800867224 */ /* 0x000fe200078e021b */
[----:B------:R-:W-:Y:S01]  /*1c70*/  IABS R29, R28 ;  /* 0x0000001c001d7213 */ /* 0x000fe20000000000 */
[----:B------:R-:W-:Y:S01]  /*1c80*/  @!P2 IMAD.IADD R135, R135, 0x1, -R0 ;  /* 0x000000018787a824 */ /* 0x000fe200078e0a00 */
[----:B------:R-:W-:Y:S01]  /*1c90*/  IABS R27, R31 ;  /* 0x0000001f001b7213 */ /* 0x000fe20000000000 */
[----:B------:R-:W-:Y:S01]  /*1ca0*/  IMAD.HI.U32 R24, R20, R137, RZ ;  /* 0x0000008914187227 */ /* 0x000fe200078e00ff */
[----:B------:R-:W-:-:S03]  /*1cb0*/  ISETP.GT.U32.AND P2, PT, R0, R134, PT ;  /* 0x000000860000720c */ /* 0x000fc60003f44070 */
[----:B------:R-:W-:-:S04]  /*1cc0*/  IMAD.HI.U32 R25, R20, R29, RZ ;  /* 0x0000001d14197227 */ /* 0x000fc800078e00ff */
[----:B------:R-:W-:Y:S02]  /*1cd0*/  IMAD.MOV R25, RZ, RZ, -R25 ;  /* 0x000000ffff197224 */ /* 0x000fe400078e0a19 */
[--C-:B------:R-:W-:Y:S02]  /*1ce0*/  @!P6 IMAD.IADD R148, R148, 0x1, -R0.reuse ;  /* 0x000000019494e824 */ /* 0x100fe400078e0a00 */
[----:B------:R-:W-:Y:S01]  /*1cf0*/  @!P0 IMAD.IADD R133, R133, 0x1, -R0 ;  /* 0x0000000185858824 */ /* 0x000fe200078e0a00 */
[----:B------:R-:W-:Y:S01]  /*1d00*/  ISETP.GE.AND P0, PT, R26, RZ, PT ;  /* 0x000000ff1a00720c */ /* 0x000fe20003f06270 */
[C---:B------:R-:W-:Y:S01]  /*1d10*/  IMAD R136, R0.reuse, R25, R29 ;  /* 0x0000001900887224 */ /* 0x040fe200078e021d */
[C---:B------:R-:W-:Y:S01]  /*1d20*/  ISETP.GT.U32.AND P6, PT, R0.reuse, R148, PT ;  /* 0x000000940000720c */ /* 0x040fe20003fc4070 */
[----:B------:R-:W-:Y:S01]  /*1d30*/  @!P4 IMAD.MOV R133, RZ, RZ, -R133 ;  /* 0x000000ffff85c224 */ /* 0x000fe200078e0a85 */
[----:B------:R-:W-:Y:S01]  /*1d40*/  LOP3.LUT R29, R21, 0x2e, RZ, 0xfc, !PT ;  /* 0x0000002e151d7812 */ /* 0x000fe200078efcff */
[----:B------:R-:W-:Y:S01]  /*1d50*/  IMAD.MOV R25, RZ, RZ, -R24 ;  /* 0x000000ffff197224 */ /* 0x000fe200078e0a18 */
[----:B------:R-:W-:Y:S01]  /*1d60*/  ISETP.GT.U32.AND P4, PT, R0, R136, PT ;  /* 0x000000880000720c */ /* 0x000fe20003f84070 */
[----:B------:R-:W-:Y:S01]  /*1d70*/  @!P2 IMAD.IADD R134, R134, 0x1, -R0 ;  /* 0x000000018686a824 */ /* 0x000fe200078e0a00 */
[----:B------:R-:W-:Y:S01]  /*1d80*/  IABS R26, R29 ;  /* 0x0000001d001a7213 */ /* 0x000fe20000000000 */
[----:B------:R-:W-:-:S02]  /*1d90*/  IMAD R137, R0, R25, R137 ;  /* 0x0000001900897224 */ /* 0x000fc400078e0289 */
[----:B------:R-:W-:Y:S01]  /*1da0*/  IMAD.HI.U32 R24, R20, R27, RZ ;  /* 0x0000001b14187227 */ /* 0x000fe200078e00ff */
[----:B------:R-:W-:-:S03]  /*1db0*/  ISETP.GT.U32.AND P2, PT, R0, R134, PT ;  /* 0x000000860000720c */ /* 0x000fc60003f44070 */
[----:B------:R-:W-:Y:S01]  /*1dc0*/  @!P6 IMAD.IADD R148, R148, 0x1, -R0 ;  /* 0x000000019494e824 */ /* 0x000fe200078e0a00 */
[----:B------:R-:W-:Y:S01]  /*1dd0*/  ISETP.GT.U32.AND P6, PT, R0, R137, PT ;  /* 0x000000890000720c */ /* 0x000fe20003fc4070 */
[----:B------:R-:W-:Y:S02]  /*1de0*/  IMAD.MOV R144, RZ, RZ, -R24 ;  /* 0x000000ffff907224 */ /* 0x000fe400078e0a18 */
[----:B------:R-:W-:Y:S02]  /*1df0*/  @!P4 IMAD.IADD R136, R136, 0x1, -R0 ;  /* 0x000000018888c824 */ /* 0x000fe400078e0a00 */
[----:B------:R-:W-:Y:S01]  /*1e00*/  IMAD.MOV.U32 R25, RZ, RZ, R26 ;  /* 0x000000ffff197224 */ /* 0x000fe200078e001a */
[C---:B------:R-:W-:Y:S01]  /*1e10*/  LOP3.LUT R26, R21.reuse, 0x32, RZ, 0xfc, !PT ;  /* 0x00000032151a7812 */ /* 0x040fe200078efcff */
[C---:B------:R-:W-:Y:S01]  /*1e20*/  IMAD R144, R0.reuse, R144, R27 ;  /* 0x0000009000907224 */ /* 0x040fe200078e021b */
[----:B------:R-:W-:Y:S01]  /*1e30*/  ISETP.GT.U32.AND P4, PT, R0, R136, PT ;  /* 0x000000880000720c */ /* 0x000fe20003f84070 */
[----:B------:R-:W-:Y:S01]  /*1e40*/  @!P5 IMAD.MOV R135, RZ, RZ, -R135 ;  /* 0x000000ffff87d224 */ /* 0x000fe200078e0a87 */
[----:B------:R-:W-:Y:S01]  /*1e50*/  ISETP.GE.AND P5, PT, R28, RZ, PT ;  /* 0x000000ff1c00720c */ /* 0x000fe20003fa6270 */
[----:B------:R-:W-:Y:S01]  /*1e60*/  IMAD.HI.U32 R24, R20, R25, RZ ;  /* 0x0000001914187227 */ /* 0x000fe200078e00ff */
[----:B------:R-:W-:-:S02]  /*1e70*/  LOP3.LUT R28, R21, 0x30, RZ, 0xfc, !PT ;  /* 0x00000030151c7812 */ /* 0x000fc400078efcff */
[----:B------:R-:W-:Y:S01]  /*1e80*/  IABS R139, R26 ;  /* 0x0000001a008b7213 */ /* 0x000fe20000000000 */
[----:B------:R-:W-:Y:S01]  /*1e90*/  @!P2 IMAD.IADD R134, R134, 0x1, -R0 ;  /* 0x000000018686a824 */ /* 0x000fe200078e0a00 */
[C---:B------:R-:W-:Y:S01]  /*1ea0*/  ISETP.GT.U32.AND P2, PT, R0.reuse, R144, PT ;  /* 0x000000900000720c */ /* 0x040fe20003f44070 */
[----:B------:R-:W-:Y:S01]  /*1eb0*/  IMAD.MOV R142, RZ, RZ, -R24 ;  /* 0x000000ffff8e7224 */ /* 0x000fe200078e0a18 */
[----:B------:R-:W-:Y:S01]  /*1ec0*/  IABS R143, R28 ;  /* 0x0000001c008f7213 */ /* 0x000fe20000000000 */
[----:B------:R-:W-:Y:S02]  /*1ed0*/  @!P6 IMAD.IADD R137, R137, 0x1, -R0 ;  /* 0x000000018989e824 */ /* 0x000fe400078e0a00 */
[----:B------:R-:W-:Y:S02]  /*1ee0*/  IMAD R142, R0, R142, R25 ;  /* 0x0000008e008e7224 */ /* 0x000fe400078e0219 */
[----:B------:R-:W-:Y:S01]  /*1ef0*/  IMAD.HI.U32 R24, R20, R143, RZ ;  /* 0x0000008f14187227 */ /* 0x000fe200078e00ff */
[----:B------:R-:W-:-:S03]  /*1f00*/  ISETP.GT.U32.AND P6, PT, R0, R137, PT ;  /* 0x000000890000720c */ /* 0x000fc60003fc4070 */
[----:B------:R-:W-:Y:S01]  /*1f10*/  @!P4 IMAD.IADD R136, R136, 0x1, -R0 ;  /* 0x000000018888c824 */ /* 0x000fe200078e0a00 */
[----:B------:R-:W-:Y:S01]  /*1f20*/  ISETP.GT.U32.AND P4, PT, R0, R142, PT ;  /* 0x0000008e0000720c */ /* 0x000fe20003f84070 */
[----:B------:R-:W-:Y:S02]  /*1f30*/  IMAD.MOV R25, RZ, RZ, -R24 ;  /* 0x000000ffff197224 */ /* 0x000fe400078e0a18 */
[----:B------:R-:W-:Y:S02]  /*1f40*/  @!P2 IMAD.IADD R144, R144, 0x1, -R0 ;  /* 0x000000019090a824 */ /* 0x000fe400078e0a00 */
[----:B------:R-:W-:Y:S01]  /*1f50*/  IMAD R143, R0, R25, R143 ;  /* 0x00000019008f7224 */ /* 0x000fe200078e028f */
[----:B------:R-:W-:Y:S01]  /*1f60*/  IABS R25, R32 ;  /* 0x0000002000197213 */ /* 0x000fe20000000000 */
[----:B------:R-:W-:Y:S01]  /*1f70*/  IMAD.HI.U32 R24, R20, R139, RZ ;  /* 0x0000008b14187227 */ /* 0x000fe200078e00ff */
[----:B------:R-:W-:-:S03]  /*1f80*/  ISETP.GT.U32.AND P2, PT, R0, R144, PT ;  /* 0x000000900000720c */ /* 0x000fc60003f44070 */
[----:B------:R-:W-:Y:S01]  /*1f90*/  @!P6 IMAD.IADD R137, R137, 0x1, -R0 ;  /* 0x000000018989e824 */ /* 0x000fe200078e0a00 */
[----:B------:R-:W-:Y:S01]  /*1fa0*/  ISETP.GT.U32.AND P6, PT, R0, R143, PT ;  /* 0x0000008f0000720c */ /* 0x000fe20003fc4070 */
[----:B------:R-:W-:Y:S02]  /*1fb0*/  IMAD.MOV R24, RZ, RZ, -R24 ;  /* 0x000000ffff187224 */ /* 0x000fe400078e0a18 */
[----:B------:R-:W-:Y:S02]  /*1fc0*/  @!P4 IMAD.IADD R142, R142, 0x1, -R0 ;  /* 0x000000018e8ec824 */ /* 0x000fe400078e0a00 */
        /* <DEDUP_REMOVED lines=8> */
[----:B------:R-:W-:Y:S01]  /*2050*/  @!P1 IMAD.MOV R148, RZ, RZ, -R148 ;  /* 0x000000ffff949224 */ /* 0x000fe200078e0a94 */
[----:B------:R-:W-:Y:S01]  /*2060*/  ISETP.GE.AND P1, PT, R30, RZ, PT ;  /* 0x000000ff1e00720c */ /* 0x000fe20003f26270 */
[----:B------:R-:W-:Y:S01]  /*2070*/  @!P6 IMAD.IADD R143, R143, 0x1, -R0 ;  /* 0x000000018f8fe824 */ /* 0x000fe200078e0a00 */
[----:B------:R-:W-:Y:S01]  /*2080*/  LOP3.LUT R30, R21, 0x36, RZ, 0xfc, !PT ;  /* 0x00000036151e7812 */ /* 0x000fe200078efcff */
[----:B------:R-:W-:Y:S01]  /*2090*/  IMAD.MOV R24, RZ, RZ, -R24 ;  /* 0x000000ffff187224 */ /* 0x000fe200078e0a18 */
[----:B------:R-:W-:Y:S01]  /*20a0*/  ISETP.GE.AND P6, PT, R29, RZ, PT ;  /* 0x000000ff1d00720c */ /* 0x000fe20003fc6270 */
[----:B------:R-:W-:Y:S01]  /*20b0*/  @!P5 IMAD.MOV R136, RZ, RZ, -R136 ;  /* 0x000000ffff88d224 */ /* 0x000fe200078e0a88 */
[----:B------:R-:W-:Y:S01]  /*20c0*/  IABS R27, R30 ;  /* 0x0000001e001b7213 */ /* 0x000fe20000000000 */
[C---:B------:R-:W-:Y:S01]  /*20d0*/  IMAD R138, R0.reuse, R24, R25 ;  /* 0x00000018008a7224 */ /* 0x040fe200078e0219 */
[----:B------:R-:W-:Y:S01]  /*20e0*/  ISETP.GT.U32.AND P5, PT, R0, R143, PT ;  /* 0x0000008f0000720c */ /* 0x000fe20003fa4070 */
[----:B------:R-:W-:Y:S01]  /*20f0*/  @!P4 IMAD.IADD R142, R142, 0x1, -R0 ;  /* 0x000000018e8ec824 */ /* 0x000fe200078e0a00 */
[----:B------:R-:W-:Y:S01]  /*2100*/  ISETP.GE.AND P4, PT, R28, RZ, PT ;  /* 0x000000ff1c00720c */ /* 0x000fe20003f86270 */
[----:B------:R-:W-:Y:S01]  /*2110*/  @!P0 IMAD.MOV R144, RZ, RZ, -R144 ;  /* 0x000000ffff908224 */ /* 0x000fe200078e0a90 */
[----:B------:R-:W-:Y:S01]  /*2120*/  ISETP.GT.U32.AND P0, PT, R0, R138, PT ;  /* 0x0000008a0000720c */ /* 0x000fe20003f04070 */
[----:B------:R-:W-:Y:S01]  /*2130*/  IMAD.HI.U32 R24, R20, R27, RZ ;  /* 0x0000001b14187227 */ /* 0x000fe200078e00ff */
[----:B------:R-:W-:-:S02]  /*2140*/  LOP3.LUT R28, R21, 0x3c, RZ, 0xfc, !PT ;  /* 0x0000003c151c7812 */ /* 0x000fc400078efcff */
[----:B------:R-:W-:Y:S01]  /*2150*/  LOP3.LUT R25, R21, 0x3a, RZ, 0xfc, !PT ;  /* 0x0000003a15197812 */ /* 0x000fe200078efcff */
[----:B------:R-:W-:Y:S01]  /*2160*/  @!P2 IMAD.IADD R139, R139, 0x1, -R0 ;  /* 0x000000018b8ba824 */ /* 0x000fe200078e0a00 */
[----:B------:R-:W-:Y:S01]  /*2170*/  IABS R127, R31 ;  /* 0x0000001f007f7213 */ /* 0x000fe20000000000 */
[----:B------:R-:W-:Y:S01]  /*2180*/  IMAD.MOV R24, RZ, RZ, -R24 ;  /* 0x000000ffff187224 */ /* 0x000fe200078e0a18 */
[----:B------:R-:W-:Y:S01]  /*2190*/  IABS R131, R25 ;  /* 0x0000001900837213 */ /* 0x000fe20000000000 */
[--C-:B------:R-:W-:Y:S01]  /*21a0*/  @!P5 IMAD.IADD R143, R143, 0x1, -R0.reuse ;  /* 0x000000018f8fd824 */ /* 0x100fe200078e0a00 */
[C---:B------:R-:W-:Y:S01]  /*21b0*/  ISETP.GT.U32.AND P2, PT, R0.reuse, R139, PT ;  /* 0x0000008b0000720c */ /* 0x040fe20003f44070 */
[----:B------:R-:W-:Y:S01]  /*21c0*/  IMAD R140, R0, R24, R27 ;  /* 0x00000018008c7224 */ /* 0x000fe200078e021b */
[----:B------:R-:W-:Y:S01]  /*21d0*/  LOP3.LUT R24, R21, 0x38, RZ, 0xfc, !PT ;  /* 0x0000003815187812 */ /* 0x000fe200078efcff */
[----:B------:R-:W-:Y:S01]  /*21e0*/  @!P4 IMAD.MOV R143, RZ, RZ, -R143 ;  /* 0x000000ffff8fc224 */ /* 0x000fe200078e0a8f */
[----:B------:R-:W-:Y:S01]  /*21f0*/  ISETP.GE.AND P5, PT, R32, RZ, PT ;  /* 0x000000ff2000720c */ /* 0x000fe20003fa6270 */
[----:B------:R-:W-:Y:S01]  /*2200*/  @!P0 IMAD.IADD R138, R138, 0x1, -R0 ;  /* 0x000000018a8a8824 */ /* 0x000fe200078e0a00 */
[----:B------:R-:W-:Y:S01]  /*2210*/  ISETP.GT.U32.AND P4, PT, R0, R140, PT ;  /* 0x0000008c0000720c */ /* 0x000fe20003f84070 */
[----:B------:R-:W-:Y:S01]  /*2220*/  @!P1 IMAD.MOV R137, RZ, RZ, -R137 ;  /* 0x000000ffff899224 */ /* 0x000fe200078e0a89 */
[----:B------:R-:W-:Y:S01]  /*2230*/  IABS R27, R24 ;  /* 0x00000018001b7213 */ /* 0x000fe20000000000 */
[----:B------:R-:W-:Y:S01]  /*2240*/  @!P6 IMAD.MOV R142, RZ, RZ, -R142 ;  /* 0x000000ffff8ee224 */ /* 0x000fe200078e0a8e */
[----:B------:R-:W-:Y:S01]  /*2250*/  ISETP.GE.AND P1, PT, R26, RZ, PT ;  /* 0x000000ff1a00720c */ /* 0x000fe20003f26270 */
[----:B------:R-:W-:Y:S01]  /*2260*/  IMAD.SHL.U32 R3, R5, 0x100, RZ ;  /* 0x0000010005037824 */ /* 0x000fe200078e00ff */
[----:B------:R-:W-:Y:S01]  /*2270*/  ISETP.GT.U32.AND P0, PT, R0, R138, PT ;  /* 0x0000008a0000720c */ /* 0x000fe20003f04070 */
[----:B------:R-:W-:Y:S01]  /*2280*/  @!P2 IMAD.IADD R139, R139, 0x1, -R0 ;  /* 0x000000018b8ba824 */ /* 0x000fe200078e0a00 */
[----:B------:R-:W-:Y:S01]  /*2290*/  ISETP.GE.AND P2, PT, R24, RZ, PT ;  /* 0x000000ff1800720c */ /* 0x000fe20003f46270 */
[----:B------:R-:W-:Y:S01]  /*22a0*/  IMAD.HI.U32 R24, R20, R27, RZ ;  /* 0x0000001b14187227 */ /* 0x000fe200078e00ff */
[----:B------:R-:W-:-:S02]  /*22b0*/  IABS R26, R28 ;  /* 0x0000001c001a7213 */ /* 0x000fc40000000000 */
[----:B------:R-:W-:Y:S01]  /*22c0*/  ISETP.GE.AND P6, PT, R30, RZ, PT ;  /* 0x000000ff1e00720c */ /* 0x000fe20003fc6270 */
[----:B------:R-:W-:Y:S01]  /*22d0*/  IMAD.MOV R24, RZ, RZ, -R24 ;  /* 0x000000ffff187224 */ /* 0x000fe200078e0a18 */
[C---:B------:R-:W-:Y:S01]  /*22e0*/  LOP3.LUT R30, R21.reuse, 0x3e, RZ, 0xfc, !PT ;  /* 0x0000003e151e7812 */ /* 0x040fe200078efcff */
[----:B------:R-:W-:Y:S01]  /*22f0*/  @!P4 IMAD.IADD R140, R140, 0x1, -R0 ;  /* 0x000000018c8cc824 */ /* 0x000fe200078e0a00 */
[----:B------:R-:W-:Y:S01]  /*2300*/  LOP3.LUT R32, R21, 0x44, RZ, 0xfc, !PT ;  /* 0x0000004415207812 */ /* 0x000fe200078efcff */
[C---:B------:R-:W-:Y:S01]  /*2310*/  IMAD R132, R0.reuse, R24, R27 ;  /* 0x0000001800847224 */ /* 0x040fe200078e021b */
[----:B------:R-:W-:Y:S01]  /*2320*/  IABS R129, R30 ;  /* 0x0000001e00817213 */ /* 0x000fe20000000000 */
[----:B------:R-:W-:Y:S01]  /*2330*/  IMAD.MOV.U32 R27, RZ, RZ, R26 ;  /* 0x000000ffff1b7224 */ /* 0x000fe200078e001a */
[----:B------:R-:W-:Y:S01]  /*2340*/  ISETP.GT.U32.AND P4, PT, R0, R140, PT ;  /* 0x0000008c0000720c */ /* 0x000fe20003f84070 */
[----:B------:R-:W-:Y:S01]  /*2350*/  @!P1 IMAD.MOV R139, RZ, RZ, -R139 ;  /* 0x000000ffff8b9224 */ /* 0x000fe200078e0a8b */
[----:B------:R-:W-:Y:S01]  /*2360*/  ISETP.GE.AND P1, PT, R25, RZ, PT ;  /* 0x000000ff1900720c */ /* 0x000fe20003f26270 */
[----:B------:R-:W-:Y:S01]  /*2370*/  @!P0 IMAD.IADD R138, R138, 0x1, -R0 ;  /* 0x000000018a8a8824 */ /* 0x000fe200078e0a00 */
[----:B------:R-:W-:Y:S01]  /*2380*/  ISETP.GE.AND P0, PT, R28, RZ, PT ;  /* 0x000000ff1c00720c */ /* 0x000fe20003f06270 */
[----:B------:R-:W-:Y:S01]  /*2390*/  IMAD.HI.U32 R25, R20, R131, RZ ;  /* 0x0000008314197227 */ /* 0x000fe200078e00ff */
[----:B------:R-:W-:-:S02]  /*23a0*/  LOP3.LUT R28, R21, 0x40, RZ, 0xfc, !PT ;  /* 0x00000040151c7812 */ /* 0x000fc400078efcff */
[----:B------:R-:W-:Y:S01]  /*23b0*/  IABS R29, R32 ;  /* 0x00000020001d7213 */ /* 0x000fe20000000000 */
[----:B------:R-:W-:Y:S01]  /*23c0*/  IMAD.HI.U32 R24, R20, R27, RZ ;  /* 0x0000001b14187227 */ /* 0x000fe200078e00ff */
[----:B------:R-:W-:Y:S02]  /*23d0*/  IABS R26, R28 ;  /* 0x0000001c001a7213 */ /* 0x000fe40000000000 */
[----:B------:R-:W-:Y:S01]  /*23e0*/  LOP3.LUT R3, R3, 0xf00, RZ, 0xe2, !PT ;  /* 0x00000f0003037812 */ /* 0x000fe200078ee2ff */
[----:B------:R-:W-:Y:S02]  /*23f0*/  IMAD.MOV R25, RZ, RZ, -R25 ;  /* 0x000000ffff197224 */ /* 0x000fe400078e0a19 */
[----:B------:R-:W-:Y:S02]  /*2400*/  IMAD.MOV R24, RZ, RZ, -R24 ;  /* 0x000000ffff187224 */ /* 0x000fe400078e0a18 */
[C---:B------:R-:W-:Y:S02]  /*2410*/  IMAD R131, R0.reuse, R25, R131 ;  /* 0x0000001900837224 */ /* 0x040fe400078e0283 */
[----:B------:R-:W-:-:S02]  /*2420*/  IMAD R130, R0, R24, R27 ;  /* 0x0000001800827224 */ /* 0x000fc400078e021b */
[----:B------:R-:W-:Y:S02]  /*2430*/  IMAD.MOV.U32 R27, RZ, RZ, R26 ;  /* 0x000000ffff1b7224 */ /* 0x000fe400078e001a */
[----:B------:R-:W-:Y:S01]  /*2440*/  @!P4 IMAD.IADD R140, R140, 0x1, -R0 ;  /* 0x000000018c8cc824 */ /* 0x000fe200078e0a00 */
[C---:B------:R-:W-:Y:S01]  /*2450*/  ISETP.GT.U32.AND P4, PT, R0.reuse, R132, PT ;  /* 0x000000840000720c */ /* 0x040fe20003f84070 */
[----:B------:R-:W-:Y:S01]  /*2460*/  @!P5 IMAD.MOV R138, RZ, RZ, -R138 ;  /* 0x000000ffff8ad224 */ /* 0x000fe200078e0a8a */
[----:B------:R-:W-:Y:S01]  /*2470*/  ISETP.GT.U32.AND P5, PT, R0, R131, PT ;  /* 0x000000830000720c */ /* 0x000fe20003fa4070 */
[----:B------:R-:W-:-:S04]  /*2480*/  IMAD.HI.U32 R24, R20, R27, RZ ;  /* 0x0000001b14187227 */ /* 0x000fc800078e00ff */
[----:B------:R-:W-:Y:S02]  /*2490*/  IMAD.MOV R24, RZ, RZ, -R24 ;  /* 0x000000ffff187224 */ /* 0x000fe400078e0a18 */
[----:B------:R-:W-:-:S04]  /*24a0*/  IMAD.HI.U32 R25, R20, R129, RZ ;  /* 0x0000008114197227 */ /* 0x000fc800078e00ff */
[----:B------:R-:W-:Y:S01]  /*24b0*/  IMAD R128, R0, R24, R27 ;  /* 0x0000001800807224 */ /* 0x000fe200078e021b */
[----:B------:R-:W-:Y:S01]  /*24c0*/  IABS R27, R34 ;  /* 0x00000022001b7213 */ /* 0x000fe20000000000 */
[--C-:B------:R-:W-:Y:S02]  /*24d0*/  @!P4 IMAD.IADD R132, R132, 0x1, -R0.reuse ;  /* 0x000000018484c824 */ /* 0x100fe400078e0a00 */
[----:B------:R-:W-:Y:S01]  /*24e0*/  @!P5 IMAD.IADD R131, R131, 0x1, -R0 ;  /* 0x000000018383d824 */ /* 0x000fe200078e0a00 */
[C---:B------:R-:W-:Y:S01]  /*24f0*/  ISETP.GT.U32.AND P5, PT, R0.reuse, R128, PT ;  /* 0x000000800000720c */ /* 0x040fe20003fa4070 */
[----:B------:R-:W-:Y:S01]  /*2500*/  IMAD.MOV R25, RZ, RZ, -R25 ;  /* 0x000000ffff197224 */ /* 0x000fe200078e0a19 */
[C---:B------:R-:W-:Y:S01]  /*2510*/  ISETP.GT.U32.AND P4, PT, R0.reuse, R132, PT ;  /* 0x000000840000720c */ /* 0x040fe20003f84070 */
[----:B------:R-:W-:Y:S01]  /*2520*/  @!P6 IMAD.MOV R140, RZ, RZ, -R140 ;  /* 0x000000ffff8ce224 */ /* 0x000fe200078e0a8c */
[C---:B------:R-:W-:Y:S01]  /*2530*/  ISETP.GT.U32.AND P6, PT, R0.reuse, R130, PT ;  /* 0x000000820000720c */ /* 0x040fe20003fc4070 */
[----:B------:R-:W-:-:S02]  /*2540*/  IMAD R129, R0, R25, R129 ;  /* 0x0000001900817224 */ /* 0x000fc400078e0281 */
[----:B------:R-:W-:-:S04]  /*2550*/  IMAD.HI.U32 R24, R20, R125, RZ ;  /* 0x0000007d14187227 */ /* 0x000fc800078e00ff */
[----:B------:R-:W-:Y:S02]  /*2560*/  IMAD.MOV R24, RZ, RZ, -R24 ;  /* 0x000000ffff187224 */ /* 0x000fe400078e0a18 */
[--C-:B------:R-:W-:Y:S02]  /*2570*/  @!P5 IMAD.IADD R128, R128, 0x1, -R0.reuse ;  /* 0x000000018080d824 */ /* 0x100fe400078e0a00 */
[--C-:B------:R-:W-:Y:S01]  /*2580*/  @!P4 IMAD.IADD R132, R132, 0x1, -R0.reuse ;  /* 0x000000018484c824 */ /* 0x100fe200078e0a00 */
[----:B------:R-:W-:Y:S01]  /*2590*/  ISETP.GT.U32.AND P4, PT, R0, R129, PT ;  /* 0x000000810000720c */ /* 0x000fe20003f84070 */
[----:B------:R-:W-:Y:S01]  /*25a0*/  @!P6 IMAD.IADD R130, R130, 0x1, -R0 ;  /* 0x000000018282e824 */ /* 0x000fe200078e0a00 */
[----:B------:R-:W-:Y:S01]  /*25b0*/  ISETP.GT.U32.AND P5, PT, R0, R128, PT ;  /* 0x000000800000720c */ /* 0x000fe20003fa4070 */
[----:B------:R-:W-:Y:S01]  /*25c0*/  IMAD.HI.U32 R25, R20, R127, RZ ;  /* 0x0000007f14197227 */ /* 0x000fe200078e00ff */
[----:B------:R-:W-:-:S03]  /*25d0*/  ISETP.GT.U32.AND P6, PT, R0, R131, PT ;  /* 0x000000830000720c */ /* 0x000fc60003fc4070 */
[----:B------:R-:W-:Y:S02]  /*25e0*/  IMAD R125, R0, R24, R125 ;  /* 0x00000018007d7224 */ /* 0x000fe400078e027d */
[----:B------:R-:W-:Y:S02]  /*25f0*/  IMAD.MOV R25, RZ, RZ, -R25 ;  /* 0x000000ffff197224 */ /* 0x000fe400078e0a19 */
[----:B------:R-:W-:-:S04]  /*2600*/  IMAD.HI.U32 R26, R20, R29, RZ ;  /* 0x0000001d141a7227 */ /* 0x000fc800078e00ff */
[--C-:B------:R-:W-:Y:S01]  /*2610*/  @!P4 IMAD.IADD R129, R129, 0x1, -R0.reuse ;  /* 0x000000018181c824 */ /* 0x100fe200078e0a00 */
[----:B------:R-:W-:Y:S01]  /*2620*/  ISETP.GT.U32.AND P4, PT, R0, R130, PT ;  /* 0x000000820000720c */ /* 0x000fe20003f84070 */
[----:B------:R-:W-:Y:S01]  /*2630*/  @!P5 IMAD.IADD R128, R128, 0x1, -R0 ;  /* 0x000000018080d824 */ /* 0x000fe200078e0a00 */
[C---:B------:R-:W-:Y:S01]  /*2640*/  ISETP.GT.U32.AND P5, PT, R0.reuse, R125, PT ;  /* 0x0000007d0000720c */ /* 0x040fe20003fa4070 */
[C---:B------:R-:W-:Y:S02]  /*2650*/  IMAD R127, R0.reuse, R25, R127 ;  /* 0x00000019007f7224 */ /* 0x040fe400078e027f */
[----:B------:R-:W-:Y:S01]  /*2660*/  @!P2 IMAD.MOV R132, RZ, RZ, -R132 ;  /* 0x000000ffff84a224 */ /* 0x000fe200078e0a84 */
[C---:B------:R-:W-:Y:S01]  /*2670*/  ISETP.GT.U32.AND P2, PT, R0.reuse, R129, PT ;  /* 0x000000810000720c */ /* 0x040fe20003f44070 */
[----:B------:R-:W-:Y:S02]  /*2680*/  IMAD.MOV R26, RZ, RZ, -R26 ;  /* 0x000000ffff1a7224 */ /* 0x000fe400078e0a1a */
[--C-:B------:R-:W-:Y:S01]  /*2690*/  @!P6 IMAD.IADD R131, R131, 0x1, -R0.reuse ;  /* 0x000000018383e824 */ /* 0x100fe200078e0a00 */
[C---:B------:R-:W-:Y:S01]  /*26a0*/  ISETP.GT.U32.AND P6, PT, R0.reuse, R127, PT ;  /* 0x0000007f0000720c */ /* 0x040fe20003fc4070 */
[----:B------:R-:W-:Y:S01]  /*26b0*/  IMAD R126, R0, R26, R29 ;  /* 0x0000001a007e7224 */ /* 0x000fe200078e021d */
[----:B------:R-:W-:Y:S01]  /*26c0*/  IABS R29, R36 ;  /* 0x00000024001d7213 */ /* 0x000fe20000000000 */
[----:B------:R-:W-:-:S02]  /*26d0*/  @!P4 IMAD.IADD R130, R130, 0x1, -R0 ;  /* 0x000000018282c824 */ /* 0x000fc400078e0a00 */
[----:B------:R-:W-:Y:S01]  /*26e0*/  @!P5 IMAD.IADD R125, R125, 0x1, -R0 ;  /* 0x000000017d7dd824 */ /* 0x000fe200078e0a00 */
[----:B------:R-:W-:Y:S01]  /*26f0*/  ISETP.GT.U32.AND P4, PT, R0, R126, PT ;  /* 0x0000007e0000720c */ /* 0x000fe20003f84070 */
[----:B------:R-:W-:-:S04]  /*2700*/  IMAD.HI.U32 R26, R20, R29, RZ ;  /* 0x0000001d141a7227 */ /* 0x000fc800078e00ff */
[----:B------:R-:W-:Y:S01]  /*2710*/  @!P2 IMAD.IADD R129, R129, 0x1, -R0 ;  /* 0x000000018181a824 */ /* 0x000fe200078e0a00 */
[----:B------:R-:W-:Y:S01]  /*2720*/  ISETP.GE.AND P2, PT, R30, RZ, PT ;  /* 0x000000ff1e00720c */ /* 0x000fe20003f46270 */
[----:B------:R-:W-:Y:S01]  /*2730*/  @!P0 IMAD.MOV R130, RZ, RZ, -R130 ;  /* 0x000000ffff828224 */ /* 0x000fe200078e0a82 */
[----:B------:R-:W-:Y:S01]  /*2740*/  ISETP.GT.U32.AND P0, PT, R0, R125, PT ;  /* 0x0000007d0000720c */ /* 0x000fe20003f04070 */
[----:B------:R-:W-:-:S04]  /*2750*/  IMAD.HI.U32 R24, R20, R27, RZ ;  /* 0x0000001b14187227 */ /* 0x000fc800078e00ff */
[----:B------:R-:W-:Y:S02]  /*2760*/  IMAD.MOV R26, RZ, RZ, -R26 ;  /* 0x000000ffff1a7224 */ /* 0x000fe400078e0a1a */
[----:B------:R-:W-:Y:S01]  /*2770*/  @!P6 IMAD.IADD R127, R127, 0x1, -R0 ;  /* 0x000000017f7fe824 */ /* 0x000fe200078e0a00 */
[----:B------:R-:W-:Y:S01]  /*2780*/  ISETP.GE.AND P6, PT, R28, RZ, PT ;  /* 0x000000ff1c00720c */ /* 0x000fe20003fc6270 */
[----:B------:R-:W-:-:S04]  /*2790*/  IMAD.HI.U32 R25, R20, R123, RZ ;  /* 0x0000007b14197227 */ /* 0x000fc800078e00ff */
[----:B------:R-:W-:Y:S02]  /*27a0*/  IMAD.MOV R24, RZ, RZ, -R24 ;  /* 0x000000ffff187224 */ /* 0x000fe400078e0a18 */
[C---:B------:R-:W-:Y:S01]  /*27b0*/  IMAD R122, R0.reuse, R26, R29 ;  /* 0x0000001a007a7224 */ /* 0x040fe200078e021d */
[C---:B------:R-:W-:Y:S01]  /*27c0*/  LOP3.LUT R26, R21.reuse, 0x4e, RZ, 0xfc, !PT ;  /* 0x0000004e151a7812 */ /* 0x040fe200078efcff */
[----:B------:R-:W-:Y:S01]  /*27d0*/  @!P1 IMAD.MOV R131, RZ, RZ, -R131 ;  /* 0x000000ffff839224 */ /* 0x000fe200078e0a83 */
[C---:B------:R-:W-:Y:S01]  /*27e0*/  ISETP.GT.U32.AND P1, PT, R0.reuse, R127, PT ;  /* 0x0000007f0000720c */ /* 0x040fe20003f24070 */
[----:B------:R-:W-:Y:S01]  /*27f0*/  IMAD.MOV R25, RZ, RZ, -R25 ;  /* 0x000000ffff197224 */ /* 0x000fe200078e0a19 */
[----:B------:R-:W-:Y:S01]  /*2800*/  IABS R121, R26 ;  /* 0x0000001a00797213 */ /* 0x000fe20000000000 */
[C---:B------:R-:W-:Y:S01]  /*2810*/  IMAD R124, R0.reuse, R24, R27 ;  /* 0x00000018007c7224 */ /* 0x040fe200078e021b */
[----:B------:R-:W-:Y:S01]  /*2820*/  LOP3.LUT R27, R21, 0x50, RZ, 0xfc, !PT ;  /* 0x00000050151b7812 */ /* 0x000fe200078efcff */
[----:B------:R-:W-:-:S02]  /*2830*/  IMAD R123, R0, R25, R123 ;  /* 0x00000019007b7224 */ /* 0x000fc400078e027b */
[----:B------:R-:W-:Y:S01]  /*2840*/  @!P2 IMAD.MOV R129, RZ, RZ, -R129 ;  /* 0x000000ffff81a224 */ /* 0x000fe200078e0a81 */
[----:B------:R-:W-:Y:S01]  /*2850*/  ISETP.GT.U32.AND P2, PT, R0, R124, PT ;  /* 0x0000007c0000720c */ /* 0x000fe20003f44070 */
[----:B------:R-:W-:Y:S01]  /*2860*/  @!P0 IMAD.IADD R125, R125, 0x1, -R0 ;  /* 0x000000017d7d8824 */ /* 0x000fe200078e0a00 */
[----:B------:R-:W-:Y:S01]  /*2870*/  ISETP.GE.AND P0, PT, R33, RZ, PT ;  /* 0x000000ff2100720c */ /* 0x000fe20003f06270 */
[----:B------:R-:W-:Y:S01]  /*2880*/  IMAD.HI.U32 R24, R20, R121, RZ ;  /* 0x0000007914187227 */ /* 0x000fe200078e00ff */
[----:B------:R-:W-:-:S03]  /*2890*/  IABS R25, R27 ;  /* 0x0000001b00197213 */ /* 0x000fc60000000000 */
[----:B------:R-:W-:Y:S01]  /*28a0*/  @!P4 IMAD.IADD R126, R126, 0x1, -R0 ;  /* 0x000000017e7ec824 */ /* 0x000fe200078e0a00 */
[----:B------:R-:W-:Y:S01]  /*28b0*/  ISETP.GE.AND P4, PT, R31, RZ, PT ;  /* 0x000000ff1f00720c */ /* 0x000fe20003f86270 */
[----:B------:R-:W-:Y:S01]  /*28c0*/  @!P6 IMAD.MOV R128, RZ, RZ, -R128 ;  /* 0x000000ffff80e224 */ /* 0x000fe200078e0a80 */
[C---:B------:R-:W-:Y:S01]  /*28d0*/  ISETP.GT.U32.AND P6, PT, R0.reuse, R123, PT ;  /* 0x0000007b0000720c */ /* 0x040fe20003fc4070 */
[----:B------:R-:W-:Y:S01]  /*28e0*/  IMAD.MOV R24, RZ, RZ, -R24 ;  /* 0x000000ffff187224 */ /* 0x000fe200078e0a18 */
[C---:B------:R-:W-:Y:S01]  /*28f0*/  ISETP.GT.U32.AND P5, PT, R0.reuse, R126, PT ;  /* 0x0000007e0000720c */ /* 0x040fe20003fa4070 */
[--C-:B------:R-:W-:Y:S01]  /*2900*/  @!P1 IMAD.IADD R127, R127, 0x1, -R0.reuse ;  /* 0x000000017f7f9824 */ /* 0x100fe200078e0a00 */
[C---:B------:R-:W-:Y:S01]  /*2910*/  ISETP.GT.U32.AND P1, PT, R0.reuse, R122, PT ;  /* 0x0000007a0000720c */ /* 0x040fe20003f24070 */
[----:B------:R-:W-:Y:S02]  /*2920*/  IMAD R121, R0, R24, R121 ;  /* 0x0000001800797224 */ /* 0x000fe400078e0279 */
[----:B------:R-:W-:Y:S01]  /*2930*/  @!P2 IMAD.IADD R124, R124, 0x1, -R0 ;  /* 0x000000017c7ca824 */ /* 0x000fe200078e0a00 */
[----:B------:R-:W-:Y:S01]  /*2940*/  ISETP.GE.AND P2, PT, R34, RZ, PT ;  /* 0x000000ff2200720c */ /* 0x000fe20003f46270 */
[----:B------:R-:W-:Y:S01]  /*2950*/  @!P0 IMAD.MOV R125, RZ, RZ, -R125 ;  /* 0x000000ffff7d8224 */ /* 0x000fe200078e0a7d */
[----:B------:R-:W-:Y:S01]  /*2960*/  ISETP.GT.U32.AND P0, PT, R0, R121, PT ;  /* 0x000000790000720c */ /* 0x000fe20003f04070 */
[----:B------:R-:W-:Y:S01]  /*2970*/  IMAD.HI.U32 R24, R20, R25, RZ ;  /* 0x0000001914187227 */ /* 0x000fe200078e00ff */
[----:B------:R-:W-:-:S03]  /*2980*/  LOP3.LUT R34, R21, 0x5a, RZ, 0xfc, !PT ;  /* 0x0000005a15227812 */ /* 0x000fc600078efcff */
[--C-:B------:R-:W-:Y:S01]  /*2990*/  @!P6 IMAD.IADD R123, R123, 0x1, -R0.reuse ;  /* 0x000000017b7be824 */ /* 0x100fe200078e0a00 */
[----:B------:R-:W-:Y:S01]  /*29a0*/  ISETP.GT.U32.AND P6, PT, R0, R124, PT ;  /* 0x0000007c0000720c */ /* 0x000fe20003fc4070 */
[--C-:B------:R-:W-:Y:S01]  /*29b0*/  @!P5 IMAD.IADD R126, R126, 0x1, -R0.reuse ;  /* 0x000000017e7ed824 */ /* 0x100fe200078e0a00 */
[----:B------:R-:W-:Y:S01]  /*29c0*/  ISETP.GE.AND P5, PT, R32, RZ, PT ;  /* 0x000000ff2000720c */ /* 0x000fe20003fa6270 */
[----:B------:R-:W-:Y:S01]  /*29d0*/  @!P1 IMAD.IADD R122, R122, 0x1, -R0 ;  /* 0x000000017a7a9824 */ /* 0x000fe200078e0a00 */
[C---:B------:R-:W-:Y:S01]  /*29e0*/  ISETP.GT.U32.AND P1, PT, R0.reuse, R123, PT ;  /* 0x0000007b0000720c */ /* 0x040fe20003f24070 */
[----:B------:R-:W-:Y:S01]  /*29f0*/  IMAD.MOV R24, RZ, RZ, -R24 ;  /* 0x000000ffff187224 */ /* 0x000fe200078e0a18 */
[C---:B------:R-:W-:Y:S01]  /*2a00*/  LOP3.LUT R32, R21.reuse, 0x58, RZ, 0xfc, !PT ;  /* 0x0000005815207812 */ /* 0x040fe200078efcff */
[----:B------:R-:W-:Y:S01]  /*2a10*/  @!P4 IMAD.MOV R127, RZ, RZ, -R127 ;  /* 0x000000ffff7fc224 */ /* 0x000fe200078e0a7f */
[C---:B------:R-:W-:Y:S01]  /*2a20*/  ISETP.GT.U32.AND P4, PT, R0.reuse, R122, PT ;  /* 0x0000007a0000720c */ /* 0x040fe20003f84070 */
[----:B------:R-:W-:Y:S01]  /*2a30*/  IMAD R120, R0, R24, R25 ;  /* 0x0000001800787224 */ /* 0x000fe200078e0219 */
[----:B------:R-:W-:Y:S01]  /*2a40*/  LOP3.LUT R24, R21, 0x52, RZ, 0xfc, !PT ;  /* 0x0000005215187812 */ /* 0x000fe200078efcff */
[--C-:B------:R-:W-:Y:S01]  /*2a50*/  @!P0 IMAD.IADD R121, R121, 0x1, -R0.reuse ;  /* 0x0000000179798824 */ /* 0x100fe200078e0a00 */
[----:B------:R-:W-:Y:S01]  /*2a60*/  LOP3.LUT R25, R21, 0x54, RZ, 0xfc, !PT ;  /* 0x0000005415197812 */ /* 0x000fe200078efcff */
[----:B------:R-:W-:Y:S01]  /*2a70*/  @!P6 IMAD.IADD R124, R124, 0x1, -R0 ;  /* 0x000000017c7ce824 */ /* 0x000fe200078e0a00 */
[----:B------:R-:W-:Y:S01]  /*2a80*/  IABS R119, R24 ;  /* 0x0000001800777213 */ /* 0x000fe20000000000 */
[----:B------:R-:W-:Y:S01]  /*2a90*/  @!P5 IMAD.MOV R126, RZ, RZ, -R126 ;  /* 0x000000ffff7ed224 */ /* 0x000fe200078e0a7e */
[----:B------:R-:W-:Y:S01]  /*2aa0*/  ISETP.GT.U32.AND P0, PT, R0, R121, PT ;  /* 0x000000790000720c */ /* 0x000fe20003f04070 */
[----:B------:R-:W-:Y:S01]  /*2ab0*/  @!P1 IMAD.IADD R123, R123, 0x1, -R0 ;  /* 0x000000017b7b9824 */ /* 0x000fe200078e0a00 */
[----:B------:R-:W-:Y:S01]  /*2ac0*/  ISETP.GE.AND P5, PT, R35, RZ, PT ;  /* 0x000000ff2300720c */ /* 0x000fe20003fa6270 */
[----:B------:R-:W-:Y:S01]  /*2ad0*/  @!P2 IMAD.MOV R124, RZ, RZ, -R124 ;  /* 0x000000ffff7ca224 */ /* 0x000fe200078e0a7c */
[----:B------:R-:W-:Y:S01]  /*2ae0*/  ISETP.GE.AND P6, PT, R36, RZ, PT ;  /* 0x000000ff2400720c */ /* 0x000fe20003fc6270 */
[----:B------:R-:W-:Y:S01]  /*2af0*/  @!P4 IMAD.IADD R122, R122, 0x1, -R0 ;  /* 0x000000017a7ac824 */ /* 0x000fe200078e0a00 */
[----:B------:R-:W-:Y:S01]  /*2b00*/  ISETP.GE.AND P1, PT, R26, RZ, PT ;  /* 0x000000ff1a00720c */ /* 0x000fe20003f26270 */
[----:B------:R-:W-:Y:S01]  /*2b10*/  IMAD.HI.U32 R30, R20, R37, RZ ;  /* 0x00000025141e7227 */ /* 0x000fe200078e00ff */
[----:B------:R-:W-:-:S02]  /*2b20*/  ISETP.GE.AND P2, PT, R24, RZ, PT ;  /* 0x000000ff1800720c */ /* 0x000fc40003f46270 */
[----:B------:R-:W-:Y:S01]  /*2b30*/  ISETP.GE.AND P4, PT, R27, RZ, PT ;  /* 0x000000ff1b00720c */ /* 0x000fe20003f86270 */
[----:B------:R-:W-:Y:S01]  /*2b40*/  IMAD.HI.U32 R24, R20, R119, RZ ;  /* 0x0000007714187227 */ /* 0x000fe200078e00ff */
[----:B------:R-:W-:Y:S02]  /*2b50*/  LOP3.LUT R26, R21, 0x56, RZ, 0xfc, !PT ;  /* 0x00000056151a7812 */ /* 0x000fe400078efcff */
[----:B------:R-:W-:Y:S01]  /*2b60*/  IABS R29, R25 ;  /* 0x00000019001d7213 */ /* 0x000fe20000000000 */
[----:B------:R-:W-:Y:S01]  /*2b70*/  IMAD.MOV R27, RZ, RZ, -R24 ;  /* 0x000000ffff1b7224 */ /* 0x000fe200078e0a18 */
[----:B------:R-:W-:Y:S01]  /*2b80*/  IABS R31, R26 ;  /* 0x0000001a001f7213 */ /* 0x000fe20000000000 */
[----:B------:R-:W-:Y:S01]  /*2b90*/  @!P0 IMAD.IADD R121, R121, 0x1, -R0 ;  /* 0x0000000179798824 */ /* 0x000fe200078e0a00 */
[----:B------:R-:W-:Y:S01]  /*2ba0*/  IABS R33, R32 ;  /* 0x0000002000217213 */ /* 0x000fe20000000000 */
[----:B------:R-:W-:Y:S01]  /*2bb0*/  IMAD R119, R0, R27, R119 ;  /* 0x0000001b00777224 */ /* 0x000fe200078e0277 */
[----:B------:R-:W-:Y:S01]  /*2bc0*/  ISETP.GE.AND P0, PT, R26, RZ, PT ;  /* 0x000000ff1a00720c */ /* 0x000fe20003f06270 */
[----:B------:R-:W-:Y:S01]  /*2bd0*/  @!P5 IMAD.MOV R123, RZ, RZ, -R123 ;  /* 0x000000ffff7bd224 */ /* 0x000fe200078e0a7b */
[C---:B------:R-:W-:Y:S01]  /*2be0*/  ISETP.GT.U32.AND P5, PT, R0.reuse, R120, PT ;  /* 0x000000780000720c */ /* 0x040fe20003fa4070 */
[----:B------:R-:W-:Y:S01]  /*2bf0*/  @!P6 IMAD.MOV R122, RZ, RZ, -R122 ;  /* 0x000000ffff7ae224 */ /* 0x000fe200078e0a7a */
[----:B------:R-:W-:Y:S01]  /*2c00*/  ISETP.GE.AND P6, PT, R25, RZ, PT ;  /* 0x000000ff1900720c */ /* 0x000fe20003fc6270 */
[----:B------:R-:W-:Y:S01]  /*2c10*/  @!P1 IMAD.MOV R121, RZ, RZ, -R121 ;  /* 0x000000ffff799224 */ /* 0x000fe200078e0a79 */
[----:B------:R-:W-:Y:S01]  /*2c20*/  ISETP.GT.U32.AND P1, PT, R0, R119, PT ;  /* 0x000000770000720c */ /* 0x000fe20003f24070 */
[----:B------:R-:W-:Y:S01]  /*2c30*/  IMAD.HI.U32 R25, R20, R31, RZ ;  /* 0x0000001f14197227 */ /* 0x000fe200078e00ff */
[----:B------:R-:W-:-:S02]  /*2c40*/  IABS R35, R38 ;  /* 0x0000002600237213 */ /* 0x000fc40000000000 */
[----:B------:R-:W-:Y:S01]  /*2c50*/  LOP3.LUT R36, R21, 0x5c, RZ, 0xfc, !PT ;  /* 0x0000005c15247812 */ /* 0x000fe200078efcff */
        /* <DEDUP_REMOVED lines=8> */
[----:B------:R-:W-:Y:S01]  /*2ce0*/  ISETP.GT.U32.AND P5, PT, R0, R120, PT ;  /* 0x000000780000720c */ /* 0x000fe20003fa4070 */
[----:B------:R-:W-:-:S04]  /*2cf0*/  IMAD.HI.U32 R26, R20, R33, RZ ;  /* 0x00000021141a7227 */ /* 0x000fc800078e00ff */
[----:B------:R-:W-:Y:S02]  /*2d00*/  IMAD R25, R0, R24, R29 ;  /* 0x0000001800197224 */ /* 0x000fe400078e021d */
[----:B------:R-:W-:-:S04]  /*2d10*/  IMAD.HI.U32 R24, R20, R31, RZ ;  /* 0x0000001f14187227 */ /* 0x000fc800078e00ff */
[--C-:B------:R-:W-:Y:S02]  /*2d20*/  @!P1 IMAD.IADD R27, R27, 0x1, -R0.reuse ;  /* 0x000000011b1b9824 */ /* 0x100fe400078e0a00 */
[----:B------:R-:W-:Y:S01]  /*2d30*/  @!P5 IMAD.IADD R120, R120, 0x1, -R0 ;  /* 0x000000017878d824 */ /* 0x000fe200078e0a00 */
[C---:B------:R-:W-:Y:S01]  /*2d40*/  ISETP.GT.U32.AND P5, PT, R0.reuse, R25, PT ;  /* 0x000000190000720c */ /* 0x040fe20003fa4070 */
[----:B------:R-:W-:Y:S01]  /*2d50*/  IMAD.MOV R24, RZ, RZ, -R24 ;  /* 0x000000ffff187224 */ /* 0x000fe200078e0a18 */
[C---:B------:R-:W-:Y:S01]  /*2d60*/  ISETP.GT.U32.AND P1, PT, R0.reuse, R27, PT ;  /* 0x0000001b0000720c */ /* 0x040fe20003f24070 */
[----:B------:R-:W-:Y:S02]  /*2d70*/  IMAD.MOV R26, RZ, RZ, -R26 ;  /* 0x000000ffff1a7224 */ /* 0x000fe400078e0a1a */
[C---:B------:R-:W-:Y:S02]  /*2d80*/  IMAD R31, R0.reuse, R24, R31 ;  /* 0x00000018001f7224 */ /* 0x040fe400078e021f */
[----:B------:R-:W-:Y:S01]  /*2d90*/  IMAD R29, R0, R26, R33 ;  /* 0x0000001a001d7224 */ /* 0x000fe200078e0221 */
[----:B------:R-:W-:Y:S01]  /*2da0*/  IABS R33, R36 ;  /* 0x0000002400217213 */ /* 0x000fe20000000000 */
[----:B------:R-:W-:-:S04]  /*2db0*/  IMAD.HI.U32 R28, R20, R35, RZ ;  /* 0x00000023141c7227 */ /* 0x000fc800078e00ff */
[--C-:B------:R-:W-:Y:S01]  /*2dc0*/  @!P5 IMAD.IADD R25, R25, 0x1, -R0.reuse ;  /* 0x000000011919d824 */ /* 0x100fe200078e0a00 */
[C---:B------:R-:W-:Y:S01]  /*2dd0*/  ISETP.GT.U32.AND P5, PT, R0.reuse, R119, PT ;  /* 0x000000770000720c */ /* 0x040fe20003fa4070 */
[----:B------:R-:W-:Y:S01]  /*2de0*/  @!P1 IMAD.IADD R27, R27, 0x1, -R0 ;  /* 0x000000011b1b9824 */ /* 0x000fe200078e0a00 */
[----:B------:R-:W-:Y:S01]  /*2df0*/  ISETP.GT.U32.AND P1, PT, R0, R31, PT ;  /* 0x0000001f0000720c */ /* 0x000fe20003f24070 */
[----:B------:R-:W-:Y:S02]  /*2e00*/  IMAD.MOV R28, RZ, RZ, -R28 ;  /* 0x000000ffff1c7224 */ /* 0x000fe400078e0a1c */
[----:B------:R-:W-:-:S04]  /*2e10*/  IMAD.HI.U32 R26, R20, R33, RZ ;  /* 0x00000021141a7227 */ /* 0x000fc800078e00ff */
[C---:B------:R-:W-:Y:S02]  /*2e20*/  IMAD R35, R0.reuse, R28, R35 ;  /* 0x0000001c00237224 */ /* 0x040fe400078e0223 */
[----:B------:R-:W-:Y:S02]  /*2e30*/  IMAD.MOV R26, RZ, RZ, -R26 ;  /* 0x000000ffff1a7224 */ /* 0x000fe400078e0a1a */
[--C-:B------:R-:W-:Y:S01]  /*2e40*/  @!P5 IMAD.IADD R119, R119, 0x1, -R0.reuse ;  /* 0x000000017777d824 */ /* 0x100fe200078e0a00 */
[C---:B------:R-:W-:Y:S01]  /*2e50*/  ISETP.GT.U32.AND P5, PT, R0.reuse, R29, PT ;  /* 0x0000001d0000720c */ /* 0x040fe20003fa4070 */
[----:B------:R-:W-:Y:S01]  /*2e60*/  @!P1 IMAD.IADD R31, R31, 0x1, -R0 ;  /* 0x000000011f1f9824 */ /* 0x000fe200078e0a00 */
[C---:B------:R-:W-:Y:S01]  /*2e70*/  ISETP.GT.U32.AND P1, PT, R0.reuse, R35, PT ;  /* 0x000000230000720c */ /* 0x040fe20003f24070 */
[----:B------:R-:W-:Y:S01]  /*2e80*/  @!P4 IMAD.MOV R120, RZ, RZ, -R120 ;  /* 0x000000ffff78c224 */ /* 0x000fe200078e0a78 */
[C---:B------:R-:W-:Y:S01]  /*2e90*/  ISETP.GT.U32.AND P4, PT, R0.reuse, R25, PT ;  /* 0x000000190000720c */ /* 0x040fe20003f84070 */
[----:B------:R-:W-:Y:S01]  /*2ea0*/  @!P2 IMAD.MOV R119, RZ, RZ, -R119 ;  /* 0x000000ffff77a224 */ /* 0x000fe200078e0a77 */
[C---:B------:R-:W-:Y:S01]  /*2eb0*/  ISETP.GT.U32.AND P2, PT, R0.reuse, R31, PT ;  /* 0x0000001f0000720c */ /* 0x040fe20003f44070 */
[----:B------:R-:W-:-:S02]  /*2ec0*/  IMAD R33, R0, R26, R33 ;  /* 0x0000001a00217224 */ /* 0x000fc400078e0221 */
[----:B------:R-:W-:-:S04]  /*2ed0*/  IMAD.HI.U32 R26, R20, R41, RZ ;  /* 0x00000029141a7227 */ /* 0x000fc800078e00ff */
[----:B------:R-:W-:Y:S02]  /*2ee0*/  IMAD.MOV R26, RZ, RZ, -R26 ;  /* 0x000000ffff1a7224 */ /* 0x000fe400078e0a1a */
[--C-:B------:R-:W-:Y:S01]  /*2ef0*/  @!P5 IMAD.IADD R29, R29, 0x1, -R0.reuse ;  /* 0x000000011d1dd824 */ /* 0x100fe200078e0a00 */
[C---:B------:R-:W-:Y:S01]  /*2f00*/  ISETP.GT.U32.AND P5, PT, R0.reuse, R33, PT ;  /* 0x000000210000720c */ /* 0x040fe20003fa4070 */
[----:B------:R-:W-:Y:S02]  /*2f10*/  IMAD R41, R0, R26, R41 ;  /* 0x0000001a00297224 */ /* 0x000fe400078e0229 */
[--C-:B------:R-:W-:Y:S01]  /*2f20*/  @!P4 IMAD.IADD R25, R25, 0x1, -R0.reuse ;  /* 0x000000011919c824 */ /* 0x100fe200078e0a00 */
[----:B------:R-:W-:Y:S01]  /*2f30*/  ISETP.GE.AND P4, PT, R32, RZ, PT ;  /* 0x000000ff2000720c */ /* 0x000fe20003f86270 */
[--C-:B------:R-:W-:Y:S01]  /*2f40*/  @!P1 IMAD.IADD R35, R35, 0x1, -R0.reuse ;  /* 0x0000000123239824 */ /* 0x100fe200078e0a00 */
[C---:B------:R-:W-:Y:S01]  /*2f50*/  ISETP.GT.U32.AND P1, PT, R0.reuse, R29, PT ;  /* 0x0000001d0000720c */ /* 0x040fe20003f24070 */
[----:B------:R-:W-:Y:S01]  /*2f60*/  @!P2 IMAD.IADD R31, R31, 0x1, -R0 ;  /* 0x000000011f1fa824 */ /* 0x000fe200078e0a00 */
[----:B------:R-:W-:Y:S01]  /*2f70*/  ISETP.GT.U32.AND P2, PT, R0, R41, PT ;  /* 0x000000290000720c */ /* 0x000fe20003f44070 */
[----:B------:R-:W-:Y:S01]  /*2f80*/  IMAD.MOV R30, RZ, RZ, -R30 ;  /* 0x000000ffff1e7224 */ /* 0x000fe200078e0a1e */
[----:B------:R-:W-:Y:S01]  /*2f90*/  LOP3.LUT R32, R21, 0x62, RZ, 0xfc, !PT ;  /* 0x0000006215207812 */ /* 0x000fe200078efcff */
[----:B------:R-:W-:-:S03]  /*2fa0*/  IMAD.HI.U32 R28, R20, R43, RZ ;  /* 0x0000002b141c7227 */ /* 0x000fc600078e00ff */
[----:B------:R-:W-:Y:S01]  /*2fb0*/  IABS R39, R32 ;  /* 0x0000002000277213 */ /* 0x000fe20000000000 */
[C---:B------:R-:W-:Y:S02]  /*2fc0*/  IMAD R37, R0.reuse, R30, R37 ;  /* 0x0000001e00257224 */ /* 0x040fe400078e0225 */
[----:B------:R-:W-:Y:S02]  /*2fd0*/  IMAD.MOV R28, RZ, RZ, -R28 ;  /* 0x000000ffff1c7224 */ /* 0x000fe400078e0a1c */
[----:B------:R-:W-:Y:S01]  /*2fe0*/  @!P5 IMAD.IADD R33, R33, 0x1, -R0 ;  /* 0x000000012121d824 */ /* 0x000fe200078e0a00 */
[C---:B------:R-:W-:Y:S01]  /*2ff0*/  ISETP.GT.U32.AND P5, PT, R0.reuse, R37, PT ;  /* 0x000000250000720c */ /* 0x040fe20003fa4070 */
[----:B------:R-:W-:Y:S01]  /*3000*/  @!P6 IMAD.MOV R25, RZ, RZ, -R25 ;  /* 0x000000ffff19e224 */ /* 0x000fe200078e0a19 */
[C---:B------:R-:W-:Y:S01]  /*3010*/  ISETP.GT.U32.AND P6, PT, R0.reuse, R35, PT ;  /* 0x000000230000720c */ /* 0x040fe20003fc4070 */
[----:B------:R-:W-:Y:S01]  /*3020*/  IMAD R43, R0, R28, R43 ;  /* 0x0000001c002b7224 */ /* 0x000fe200078e022b */
[----:B------:R-:W-:Y:S01]  /*3030*/  LOP3.LUT R28, R21, 0x6a, RZ, 0xfc, !PT ;  /* 0x0000006a151c7812 */ /* 0x000fe200078efcff */
[----:B------:R-:W-:-:S03]  /*3040*/  IMAD.HI.U32 R24, R20, R39, RZ ;  /* 0x0000002714187227 */ /* 0x000fc600078e00ff */
[----:B------:R-:W-:Y:S01]  /*3050*/  IABS R47, R28 ;  /* 0x0000001c002f7213 */ /* 0x000fe20000000000 */
[--C-:B------:R-:W-:Y:S02]  /*3060*/  @!P1 IMAD.IADD R29, R29, 0x1, -R0.reuse ;  /* 0x000000011d1d9824 */ /* 0x100fe400078e0a00 */
[----:B------:R-:W-:Y:S01]  /*3070*/  @!P2 IMAD.IADD R41, R41, 0x1, -R0 ;  /* 0x000000012929a824 */ /* 0x000fe200078e0a00 */
[----:B------:R-:W-:Y:S01]  /*3080*/  ISETP.GE.AND P2, PT, R38, RZ, PT ;  /* 0x000000ff2600720c */ /* 0x000fe20003f46270 */
[----:B------:R-:W-:Y:S01]  /*3090*/  IMAD.MOV R24, RZ, RZ, -R24 ;  /* 0x000000ffff187224 */ /* 0x000fe200078e0a18 */
[----:B------:R-:W-:Y:S01]  /*30a0*/  LOP3.LUT R38, R21, 0x70, RZ, 0xfc, !PT ;  /* 0x0000007015267812 */ /* 0x000fe200078efcff */
[----:B------:R-:W-:Y:S01]  /*30b0*/  @!P4 IMAD.MOV R29, RZ, RZ, -R29 ;  /* 0x000000ffff1dc224 */ /* 0x000fe200078e0a1d */
[C---:B------:R-:W-:Y:S01]  /*30c0*/  ISETP.GT.U32.AND P4, PT, R0.reuse, R41, PT ;  /* 0x000000290000720c */ /* 0x040fe20003f84070 */
[----:B------:R-:W-:Y:S01]  /*30d0*/  IMAD R39, R0, R24, R39 ;  /* 0x0000001800277224 */ /* 0x000fe200078e0227 */
[----:B------:R-:W-:Y:S01]  /*30e0*/  IABS R53, R38 ;  /* 0x0000002600357213 */ /* 0x000fe20000000000 */
[----:B------:R-:W-:-:S03]  /*30f0*/  IMAD.HI.U32 R24, R20, R47, RZ ;  /* 0x0000002f14187227 */ /* 0x000fc600078e00ff */
[C---:B------:R-:W-:Y:S01]  /*3100*/  ISETP.GT.U32.AND P1, PT, R0.reuse, R39, PT ;  /* 0x000000270000720c */ /* 0x040fe20003f24070 */
[--C-:B------:R-:W-:Y:S01]  /*3110*/  @!P5 IMAD.IADD R37, R37, 0x1, -R0.reuse ;  /* 0x000000012525d824 */ /* 0x100fe200078e0a00 */
[----:B------:R-:W-:Y:S01]  /*3120*/  ISETP.GT.U32.AND P5, PT, R0, R33, PT ;  /* 0x000000210000720c */ /* 0x000fe20003fa4070 */
        /* <DEDUP_REMOVED lines=8> */
[----:B------:R-:W-:-:S04]  /*31b0*/  IMAD.HI.U32 R30, R20, R45, RZ ;  /* 0x0000002d141e7227 */ /* 0x000fc800078e00ff */
        /* <DEDUP_REMOVED lines=8> */
[C---:B------:R-:W-:Y:S02]  /*3240*/  IMAD R49, R0.reuse, R24, R49 ;  /* 0x0000001800317224 */ /* 0x040fe400078e0231 */
[--C-:B------:R-:W-:Y:S02]  /*3250*/  @!P4 IMAD.IADD R47, R47, 0x1, -R0.reuse ;  /* 0x000000012f2fc824 */ /* 0x100fe400078e0a00 */
[--C-:B------:R-:W-:Y:S01]  /*3260*/  @!P5 IMAD.IADD R33, R33, 0x1, -R0.reuse ;  /* 0x000000012121d824 */ /* 0x100fe200078e0a00 */
[C---:B------:R-:W-:Y:S01]  /*3270*/  ISETP.GT.U32.AND P4, PT, R0.reuse, R49, PT ;  /* 0x000000310000720c */ /* 0x040fe20003f84070 */
[--C-:B------:R-:W-:Y:S01]  /*3280*/  @!P1 IMAD.IADD R39, R39, 0x1, -R0.reuse ;  /* 0x0000000127279824 */ /* 0x100fe200078e0a00 */
[----:B------:R-:W-:Y:S01]  /*3290*/  ISETP.GT.U32.AND P5, PT, R0, R43, PT ;  /* 0x0000002b0000720c */ /* 0x000fe20003fa4070 */
[----:B------:R-:W-:Y:S01]  /*32a0*/  @!P2 IMAD.MOV R35, RZ, RZ, -R35 ;  /* 0x000000ffff23a224 */ /* 0x000fe200078e0a23 */
[----:B------:R-:W-:Y:S01]  /*32b0*/  ISETP.GE.AND P1, PT, R36, RZ, PT ;  /* 0x000000ff2400720c */ /* 0x000fe20003f26270 */
[----:B------:R-:W-:Y:S01]  /*32c0*/  @!P6 IMAD.MOV R31, RZ, RZ, -R31 ;  /* 0x000000ffff1fe224 */ /* 0x000fe200078e0a1f */
[----:B------:R-:W-:Y:S01]  /*32d0*/  LOP3.LUT R36, R21, 0x6e, RZ, 0xfc, !PT ;  /* 0x0000006e15247812 */ /* 0x000fe200078efcff */
[----:B------:R-:W-:Y:S01]  /*32e0*/  @!P0 IMAD.IADD R45, R45, 0x1, -R0 ;  /* 0x000000012d2d8824 */ /* 0x000fe200078e0a00 */
[----:B------:R-:W-:Y:S01]  /*32f0*/  ISETP.GT.U32.AND P0, PT, R0, R39, PT ;  /* 0x000000270000720c */ /* 0x000fe20003f04070 */
[----:B------:R-:W-:Y:S01]  /*3300*/  IMAD.HI.U32 R26, R20, R53, RZ ;  /* 0x00000035141a7227 */ /* 0x000fe200078e00ff */
[----:B------:R-:W-:-:S02]  /*3310*/  IABS R51, R36 ;  /* 0x0000002400337213 */ /* 0x000fc40000000000 */
[----:B------:R-:W-:Y:S01]  /*3320*/  ISETP.GE.AND P2, PT, R32, RZ, PT ;  /* 0x000000ff2000720c */ /* 0x000fe20003f46270 */
[----:B------:R-:W-:Y:S01]  /*3330*/  @!P4 IMAD.IADD R49, R49, 0x1, -R0 ;  /* 0x000000013131c824 */ /* 0x000fe200078e0a00 */
[----:B------:R-:W-:Y:S01]  /*3340*/  ISETP.GT.U32.AND P6, PT, R0, R45, PT ;  /* 0x0000002d0000720c */ /* 0x000fe20003fc4070 */
[----:B------:R-:W-:Y:S01]  /*3350*/  IMAD.HI.U32 R24, R20, R51, RZ ;  /* 0x0000003314187227 */ /* 0x000fe200078e00ff */
[----:B------:R-:W-:-:S03]  /*3360*/  ISETP.GT.U32.AND P4, PT, R0, R47, PT ;  /* 0x0000002f0000720c */ /* 0x000fc60003f84070 */
[----:B------:R-:W-:Y:S01]  /*3370*/  @!P5 IMAD.IADD R43, R43, 0x1, -R0 ;  /* 0x000000012b2bd824 */ /* 0x000fe200078e0a00 */
[----:B------:R-:W-:Y:S01]  /*3380*/  ISETP.GE.AND P5, PT, R40, RZ, PT ;  /* 0x000000ff2800720c */ /* 0x000fe20003fa6270 */
[----:B------:R-:W-:Y:S01]  /*3390*/  IMAD.MOV R32, RZ, RZ, -R24 ;  /* 0x000000ffff207224 */ /* 0x000fe200078e0a18 */
[----:B------:R-:W-:Y:S01]  /*33a0*/  LOP3.LUT R40, R21, 0x72, RZ, 0xfc, !PT ;  /* 0x0000007215287812 */ /* 0x000fe200078efcff */
[--C-:B------:R-:W-:Y:S01]  /*33b0*/  @!P0 IMAD.IADD R39, R39, 0x1, -R0.reuse ;  /* 0x0000000127278824 */ /* 0x100fe200078e0a00 */
[----:B------:R-:W-:Y:S01]  /*33c0*/  ISETP.GE.AND P0, PT, R44, RZ, PT ;  /* 0x000000ff2c00720c */ /* 0x000fe20003f06270 */
[C---:B------:R-:W-:Y:S01]  /*33d0*/  IMAD R51, R0.reuse, R32, R51 ;  /* 0x0000002000337224 */ /* 0x040fe200078e0233 */
[----:B------:R-:W-:Y:S01]  /*33e0*/  IABS R55, R40 ;  /* 0x0000002800377213 */ /* 0x000fe20000000000 */
[----:B------:R-:W-:Y:S01]  /*33f0*/  @!P2 IMAD.MOV R39, RZ, RZ, -R39 ;  /* 0x000000ffff27a224 */ /* 0x000fe200078e0a27 */
[----:B------:R-:W-:Y:S01]  /*3400*/  ISETP.GT.U32.AND P2, PT, R0, R49, PT ;  /* 0x000000310000720c */ /* 0x000fe20003f44070 */
[--C-:B------:R-:W-:Y:S01]  /*3410*/  @!P6 IMAD.IADD R45, R45, 0x1, -R0.reuse ;  /* 0x000000012d2de824 */ /* 0x100fe200078e0a00 */
[----:B------:R-:W-:Y:S01]  /*3420*/  ISETP.GE.AND P6, PT, R28, RZ, PT ;  /* 0x000000ff1c00720c */ /* 0x000fe20003fc6270 */
[----:B------:R-:W-:Y:S01]  /*3430*/  @!P4 IMAD.IADD R47, R47, 0x1, -R0 ;  /* 0x000000012f2fc824 */ /* 0x000fe200078e0a00 */
[----:B------:R-:W-:Y:S01]  /*3440*/  ISETP.GT.U32.AND P4, PT, R0, R51, PT ;  /* 0x000000330000720c */ /* 0x000fe20003f84070 */
[----:B------:R-:W-:Y:S01]  /*3450*/  IMAD.HI.U32 R28, R20, R55, RZ ;  /* 0x00000037141c7227 */ /* 0x000fe200078e00ff */
[----:B------:R-:W-:-:S02]  /*3460*/  LOP3.LUT R44, R21, 0x76, RZ, 0xfc, !PT ;  /* 0x00000076152c7812 */ /* 0x000fc400078efcff */
[C---:B------:R-:W-:Y:S01]  /*3470*/  LOP3.LUT R32, R21.reuse, 0x7a, RZ, 0xfc, !PT ;  /* 0x0000007a15207812 */ /* 0x040fe200078efcff */
[----:B------:R-:W-:Y:S01]  /*3480*/  @!P5 IMAD.MOV R37, RZ, RZ, -R37 ;  /* 0x000000ffff25d224 */ /* 0x000fe200078e0a25 */
[----:B------:R-:W-:Y:S01]  /*3490*/  ISETP.GE.AND P5, PT, R42, RZ, PT ;  /* 0x000000ff2a00720c */ /* 0x000fe20003fa6270 */
[----:B------:R-:W-:Y:S01]  /*34a0*/  IMAD.MOV R26, RZ, RZ, -R26 ;  /* 0x000000ffff1a7224 */ /* 0x000fe200078e0a1a */
[----:B------:R-:W-:Y:S01]  /*34b0*/  LOP3.LUT R42, R21, 0x74, RZ, 0xfc, !PT ;  /* 0x00000074152a7812 */ /* 0x000fe200078efcff */
[----:B------:R-:W-:Y:S01]  /*34c0*/  IMAD.MOV R28, RZ, RZ, -R28 ;  /* 0x000000ffff1c7224 */ /* 0x000fe200078e0a1c */
[----:B------:R-:W-:Y:S01]  /*34d0*/  IABS R59, R44 ;  /* 0x0000002c003b7213 */ /* 0x000fe20000000000 */
[C---:B------:R-:W-:Y:S01]  /*34e0*/  IMAD R53, R0.reuse, R26, R53 ;  /* 0x0000001a00357224 */ /* 0x040fe200078e0235 */
[----:B------:R-:W-:Y:S01]  /*34f0*/  IABS R57, R42 ;  /* 0x0000002a00397213 */ /* 0x000fe20000000000 */
[C---:B------:R-:W-:Y:S01]  /*3500*/  IMAD R55, R0.reuse, R28, R55 ;  /* 0x0000001c00377224 */ /* 0x040fe200078e0237 */
[----:B------:R-:W-:Y:S01]  /*3510*/  IABS R63, R32 ;  /* 0x00000020003f7213 */ /* 0x000fe20000000000 */
[--C-:B------:R-:W-:Y:S01]  /*3520*/  @!P2 IMAD.IADD R49, R49, 0x1, -R0.reuse ;  /* 0x000000013131a824 */ /* 0x100fe200078e0a00 */
[C---:B------:R-:W-:Y:S01]  /*3530*/  ISETP.GT.U32.AND P2, PT, R0.reuse, R53, PT ;  /* 0x000000350000720c */ /* 0x040fe20003f44070 */
[----:B------:R-:W-:Y:S01]  /*3540*/  @!P4 IMAD.IADD R51, R51, 0x1, -R0 ;  /* 0x000000013333c824 */ /* 0x000fe200078e0a00 */
[----:B------:R-:W-:Y:S01]  /*3550*/  ISETP.GT.U32.AND P4, PT, R0, R55, PT ;  /* 0x000000370000720c */ /* 0x000fe20003f84070 */
[----:B------:R-:W-:Y:S01]  /*3560*/  IMAD.HI.U32 R30, R20, R57, RZ ;  /* 0x00000039141e7227 */ /* 0x000fe200078e00ff */
[----:B------:R-:W-:-:S03]  /*3570*/  LOP3.LUT R28, R21, 0x7e, RZ, 0xfc, !PT ;  /* 0x0000007e151c7812 */ /* 0x000fc600078efcff */
[----:B------:R-:W-:Y:S01]  /*3580*/  IMAD.HI.U32 R24, R20, R59, RZ ;  /* 0x0000003b14187227 */ /* 0x000fe200078e00ff */
[----:B------:R-:W-:-:S03]  /*3590*/  IABS R67, R28 ;  /* 0x0000001c00437213 */ /* 0x000fc60000000000 */
[----:B------:R-:W-:Y:S02]  /*35a0*/  IMAD.MOV R30, RZ, RZ, -R30 ;  /* 0x000000ffff1e7224 */ /* 0x000fe400078e0a1e */
[----:B------:R-:W-:Y:S02]  /*35b0*/  IMAD.MOV R24, RZ, RZ, -R24 ;  /* 0x000000ffff187224 */ /* 0x000fe400078e0a18 */
[----:B------:R-:W-:Y:S01]  /*35c0*/  @!P1 IMAD.MOV R33, RZ, RZ, -R33 ;  /* 0x000000ffff219224 */ /* 0x000fe200078e0a21 */
[C---:B------:R-:W-:Y:S01]  /*35d0*/  ISETP.GT.U32.AND P1, PT, R0.reuse, R43, PT ;  /* 0x0000002b0000720c */ /* 0x040fe20003f24070 */
[C---:B------:R-:W-:Y:S01]  /*35e0*/  IMAD R57, R0.reuse, R30, R57 ;  /* 0x0000001e00397224 */ /* 0x040fe200078e0239 */
[----:B------:R-:W-:Y:S01]  /*35f0*/  LOP3.LUT R30, R21, 0x78, RZ, 0xfc, !PT ;  /* 0x00000078151e7812 */ /* 0x000fe200078efcff */
[C---:B------:R-:W-:Y:S02]  /*3600*/  IMAD R59, R0.reuse, R24, R59 ;  /* 0x00000018003b7224 */ /* 0x040fe400078e023b */
[--C-:B------:R-:W-:Y:S01]  /*3610*/  @!P2 IMAD.IADD R53, R53, 0x1, -R0.reuse ;  /* 0x000000013535a824 */ /* 0x100fe200078e0a00 */
[C---:B------:R-:W-:Y:S01]  /*3620*/  ISETP.GT.U32.AND P2, PT, R0.reuse, R57, PT ;  /* 0x000000390000720c */ /* 0x040fe20003f44070 */
[----:B------:R-:W-:Y:S01]  /*3630*/  @!P4 IMAD.IADD R55, R55, 0x1, -R0 ;  /* 0x000000013737c824 */ /* 0x000fe200078e0a00 */
[----:B------:R-:W-:Y:S01]  /*3640*/  ISETP.GT.U32.AND P4, PT, R0, R59, PT ;  /* 0x0000003b0000720c */ /* 0x000fe20003f84070 */
[----:B------:R-:W-:Y:S01]  /*3650*/  IMAD.HI.U32 R24, R20, R63, RZ ;  /* 0x0000003f14187227 */ /* 0x000fe200078e00ff */
[----:B------:R-:W-:-:S03]  /*3660*/  IABS R61, R30 ;  /* 0x0000001e003d7213 */ /* 0x000fc60000000000 */
[----:B------:R-:W-:Y:S01]  /*3670*/  @!P1 IMAD.IADD R43, R43, 0x1, -R0 ;  /* 0x000000012b2b9824 */ /* 0x000fe200078e0a00 */
[----:B------:R-:W-:Y:S01]  /*3680*/  ISETP.GE.AND P1, PT, R46, RZ, PT ;  /* 0x000000ff2e00720c */ /* 0x000fe20003f26270 */
[----:B------:R-:W-:Y:S01]  /*3690*/  @!P5 IMAD.MOV R41, RZ, RZ, -R41 ;  /* 0x000000ffff29d224 */ /* 0x000fe200078e0a29 */
[----:B------:R-:W-:Y:S01]  /*36a0*/  LOP3.LUT R46, R21, 0x7c, RZ, 0xfc, !PT ;  /* 0x0000007c152e7812 */ /* 0x000fe200078efcff */
[----:B------:R-:W-:-:S03]  /*36b0*/  IMAD.HI.U32 R21, R20, R61, RZ ;  /* 0x0000003d14157227 */ /* 0x000fc600078e00ff */
[----:B------:R-:W-:Y:S01]  /*36c0*/  IABS R65, R46 ;  /* 0x0000002e00417213 */ /* 0x000fe20000000000 */
[--C-:B------:R-:W-:Y:S01]  /*36d0*/  @!P2 IMAD.IADD R57, R57, 0x1, -R0.reuse ;  /* 0x000000013939a824 */ /* 0x100fe200078e0a00 */
[----:B------:R-:W-:Y:S01]  /*36e0*/  ISETP.GE.AND P2, PT, R34, RZ, PT ;  /* 0x000000ff2200720c */ /* 0x000fe20003f46270 */
[----:B------:R-:W-:Y:S01]  /*36f0*/  @!P4 IMAD.IADD R59, R59, 0x1, -R0 ;  /* 0x000000013b3bc824 */ /* 0x000fe200078e0a00 */
[C---:B------:R-:W-:Y:S01]  /*3700*/  ISETP.GT.U32.AND P4, PT, R0.reuse, R51, PT ;  /* 0x000000330000720c */ /* 0x040fe20003f84070 */
[----:B------:R-:W-:Y:S01]  /*3710*/  IMAD.MOV R21, RZ, RZ, -R21 ;  /* 0x000000ffff157224 */ /* 0x000fe200078e0a15 */
[C---:B------:R-:W-:Y:S01]  /*3720*/  ISETP.GT.U32.AND P5, PT, R0.reuse, R57, PT ;  /* 0x000000390000720c */ /* 0x040fe20003fa4070 */
[----:B------:R-:W-:Y:S02]  /*3730*/  IMAD.MOV R24, RZ, RZ, -R24 ;  /* 0x000000ffff187224 */ /* 0x000fe400078e0a18 */
[C---:B------:R-:W-:Y:S02]  /*3740*/  IMAD R21, R0.reuse, R21, R61 ;  /* 0x0000001500157224 */ /* 0x040fe400078e023d */
[----:B------:R-:W-:Y:S01]  /*3750*/  @!P0 IMAD.MOV R43, RZ, RZ, -R43 ;  /* 0x000000ffff2b8224 */ /* 0x000fe200078e0a2b */
[C---:B------:R-:W-:Y:S01]  /*3760*/  ISETP.GT.U32.AND P0, PT, R0.reuse, R53, PT ;  /* 0x000000350000720c */ /* 0x040fe20003f04070 */
[----:B------:R-:W-:Y:S01]  /*3770*/  @!P1 IMAD.MOV R45, RZ, RZ, -R45 ;  /* 0x000000ffff2d9224 */ /* 0x000fe200078e0a2d */
[----:B------:R-:W-:Y:S01]  /*3780*/  ISETP.GT.U32.AND P1, PT, R0, R55, PT ;  /* 0x000000370000720c */ /* 0x000fe20003f24070 */
[----:B------:R-:W-:-:S04]  /*3790*/  IMAD.HI.U32 R26, R20, R65, RZ ;  /* 0x00000041141a7227 */ /* 0x000fc800078e00ff */
[----:B------:R-:W-:Y:S02]  /*37a0*/  IMAD R61, R0, R24, R63 ;  /* 0x00000018003d7224 */ /* 0x000fe400078e023f */
[----:B------:R-:W-:Y:S01]  /*37b0*/  IMAD.HI.U32 R20, R20, R67, RZ ;  /* 0x0000004314147227 */ /* 0x000fe200078e00ff */
[----:B------:R-:W1:Y:S03]  /*37c0*/  LDS R24, [UR9] ;  /* 0x00000009ff187984 */ /* 0x000e660008000800 */
[----:B------:R-:W-:Y:S01]  /*37d0*/  @!P6 IMAD.MOV R47, RZ, RZ, -R47 ;  /* 0x000000ffff2fe224 */ /* 0x000fe200078e0a2f */
[C---:B------:R-:W-:Y:S01]  /*37e0*/  ISETP.GT.U32.AND P6, PT, R0.reuse, R59, PT ;  /* 0x0000003b0000720c */ /* 0x040fe20003fc4070 */
[----:B------:R-:W-:Y:S01]  /*37f0*/  @!P2 IMAD.MOV R49, RZ, RZ, -R49 ;  /* 0x000000ffff31a224 */ /* 0x000fe200078e0a31 */
[----:B------:R-:W-:Y:S01]  /*3800*/  ISETP.GT.U32.AND P2, PT, R0, R21, PT ;  /* 0x000000150000720c */ /* 0x000fe20003f44070 */
[----:B------:R-:W-:-:S02]  /*3810*/  IMAD.MOV R26, RZ, RZ, -R26 ;  /* 0x000000ffff1a7224 */ /* 0x000fc400078e0a1a */
[----:B------:R-:W-:Y:S01]  /*3820*/  @!P4 IMAD.IADD R51, R51, 0x1, -R0 ;  /* 0x000000013333c824 */ /* 0x000fe200078e0a00 */
[C---:B------:R-:W-:Y:S01]  /*3830*/  ISETP.GT.U32.AND P4, PT, R0.reuse, R61, PT ;  /* 0x0000003d0000720c */ /* 0x040fe20003f84070 */
[----:B------:R-:W-:Y:S02]  /*3840*/  IMAD.MOV R20, RZ, RZ, -R20 ;  /* 0x000000ffff147224 */ /* 0x000fe400078e0a14 */
[----:B------:R-:W-:Y:S02]  /*3850*/  IMAD R63, R0, R26, R65 ;  /* 0x0000001a003f7224 */ /* 0x000fe400078e0241 */
[--C-:B------:R-:W-:Y:S01]  /*3860*/  @!P5 IMAD.IADD R57, R57, 0x1, -R0.reuse ;  /* 0x000000013939d824 */ /* 0x100fe200078e0a00 */
[----:B------:R-:W-:Y:S01]  /*3870*/  ISETP.GE.AND P5, PT, R36, RZ, PT ;  /* 0x000000ff2400720c */ /* 0x000fe20003fa6270 */
[C---:B------:R-:W-:Y:S02]  /*3880*/  IMAD R65, R0.reuse, R20, R67 ;  /* 0x0000001400417224 */ /* 0x040fe400078e0243 */
[--C-:B------:R-:W-:Y:S01]  /*3890*/  @!P0 IMAD.IADD R53, R53, 0x1, -R0.reuse ;  /* 0x0000000135358824 */ /* 0x100fe200078e0a00 */
[C---:B------:R-:W-:Y:S01]  /*38a0*/  ISETP.GT.U32.AND P0, PT, R0.reuse, R63, PT ;  /* 0x0000003f0000720c */ /* 0x040fe20003f04070 */
[--C-:B------:R-:W-:Y:S01]  /*38b0*/  @!P1 IMAD.IADD R55, R55, 0x1, -R0.reuse ;  /* 0x0000000137379824 */ /* 0x100fe200078e0a00 */
[----:B------:R-:W-:Y:S01]  /*38c0*/  ISETP.GT.U32.AND P1, PT, R0, R65, PT ;  /* 0x000000410000720c */ /* 0x000fe20003f24070 */
[--C-:B------:R-:W-:Y:S01]  /*38d0*/  @!P6 IMAD.IADD R59, R59, 0x1, -R0.reuse ;  /* 0x000000013b3be824 */ /* 0x100fe200078e0a00 */
[----:B------:R-:W-:Y:S01]  /*38e0*/  ISETP.GE.AND P6, PT, R38, RZ, PT ;  /* 0x000000ff2600720c */ /* 0x000fe20003fc6270 */
[--C-:B------:R-:W-:Y:S01]  /*38f0*/  @!P2 IMAD.IADD R21, R21, 0x1, -R0.reuse ;  /* 0x000000011515a824 */ /* 0x100fe200078e0a00 */
[----:B------:R-:W-:Y:S01]  /*3900*/  ISETP.GE.AND P2, PT, R40, RZ, PT ;  /* 0x000000ff2800720c */ /* 0x000fe20003f46270 */
[----:B------:R-:W-:Y:S01]  /*3910*/  @!P4 IMAD.IADD R61, R61, 0x1, -R0 ;  /* 0x000000013d3dc824 */ /* 0x000fe200078e0a00 */
[----:B------:R-:W-:Y:S01]  /*3920*/  ISETP.GE.AND P4, PT, R42, RZ, PT ;  /* 0x000000ff2a00720c */ /* 0x000fe20003f86270 */
[----:B------:R-:W-:-:S02]  /*3930*/  @!P5 IMAD.MOV R51, RZ, RZ, -R51 ;  /* 0x000000ffff33d224 */ /* 0x000fc400078e0a33 */
[----:B------:R-:W-:Y:S01]  /*3940*/  IMAD.MOV.U32 R104, RZ, RZ, R53 ;  /* 0x000000ffff687224 */ /* 0x000fe200078e0035 */
[----:B------:R-:W-:Y:S01]  /*3950*/  ISETP.GT.U32.AND P5, PT, R0, R61, PT ;  /* 0x0000003d0000720c */ /* 0x000fe20003fa4070 */
[--C-:B------:R-:W-:Y:S01]  /*3960*/  @!P0 IMAD.IADD R63, R63, 0x1, -R0.reuse ;  /* 0x000000013f3f8824 */ /* 0x100fe200078e0a00 */
[----:B------:R-:W-:Y:S01]  /*3970*/  ISETP.GE.AND P0, PT, R44, RZ, PT ;  /* 0x000000ff2c00720c */ /* 0x000fe20003f06270 */
[----:B------:R-:W-:Y:S01]  /*3980*/  @!P1 IMAD.IADD R65, R65, 0x1, -R0 ;  /* 0x0000000141419824 */ /* 0x000fe200078e0a00 */
[C---:B------:R-:W-:Y:S01]  /*3990*/  ISETP.GT.U32.AND P1, PT, R0.reuse, R21, PT ;  /* 0x000000150000720c */ /* 0x040fe20003f24070 */
[----:B------:R-:W-:Y:S01]  /*39a0*/  @!P6 IMAD.MOV R104, RZ, RZ, -R104 ;  /* 0x000000ffff68e224 */ /* 0x000fe200078e0a68 */
[----:B------:R-:W2:Y:S01]  /*39b0*/  LDC.64 R52, c[0x0][0x3a8] ;  /* 0x0000ea00ff347b82 */ /* 0x000ea20000000a00 */
[----:B------:R-:W-:Y:S01]  /*39c0*/  @!P2 IMAD.MOV R55, RZ, RZ, -R55 ;  /* 0x000000ffff37a224 */ /* 0x000fe200078e0a37 */
[C---:B------:R-:W-:Y:S01]  /*39d0*/  ISETP.GT.U32.AND P2, PT, R0.reuse, R63, PT ;  /* 0x0000003f0000720c */ /* 0x040fe20003f44070 */
[----:B------:R-:W-:Y:S01]  /*39e0*/  @!P4 IMAD.MOV R57, RZ, RZ, -R57 ;  /* 0x000000ffff39c224 */ /* 0x000fe200078e0a39 */
[----:B------:R-:W-:Y:S01]  /*39f0*/  ISETP.GT.U32.AND P6, PT, R0, R65, PT ;  /* 0x000000410000720c */ /* 0x000fe20003fc4070 */
[----:B------:R-:W-:Y:S01]  /*3a00*/  IMAD.SHL.U32 R20, R203, 0x200000, RZ ;  /* 0x00200000cb147824 */ /* 0x000fe200078e00ff */
[----:B------:R-:W-:Y:S01]  /*3a10*/  ISETP.GE.AND P4, PT, R30, RZ, PT ;  /* 0x000000ff1e00720c */ /* 0x000fe20003f86270 */
[--C-:B------:R-:W-:Y:S01]  /*3a20*/  @!P5 IMAD.IADD R61, R61, 0x1, -R0.reuse ;  /* 0x000000013d3dd824 */ /* 0x100fe200078e0a00 */
[----:B------:R-:W-:Y:S01]  /*3a30*/  ISETP.GE.AND P5, PT, R48, RZ, PT ;  /* 0x000000ff3000720c */ /* 0x000fe20003fa6270 */
[----:B------:R-:W-:Y:S01]  /*3a40*/  @!P0 IMAD.MOV R59, RZ, RZ, -R59 ;  /* 0x000000ffff3b8224 */ /* 0x000fe200078e0a3b */
[----:B-1----:R-:W-:Y:S01]  /*3a50*/  R2UR UR8, R24 ;  /* 0x00000000180872ca */ /* 0x002fe200000e0000 */
[--C-:B------:R-:W-:Y:S01]  /*3a60*/  @!P1 IMAD.IADD R21, R21, 0x1, -R0.reuse ;  /* 0x0000000115159824 */ /* 0x100fe200078e0a00 */
[----:B------:R-:W-:Y:S01]  /*3a70*/  ISETP.GE.AND P1, PT, R46, RZ, PT ;  /* 0x000000ff2e00720c */ /* 0x000fe20003f26270 */
[----:B------:R-:W-:Y:S01]  /*3a80*/  VIADD R24, R10, 0xffffffe0 ;  /* 0xffffffe00a187836 */ /* 0x000fe20000000000 */
[----:B------:R-:W-:Y:S01]  /*3a90*/  BAR.SYNC.DEFER_BLOCKING 0x0 ;  /* 0x0000000000007b1d */ /* 0x000fe20000010000 */
[--C-:B------:R-:W-:Y:S01]  /*3aa0*/  @!P2 IMAD.IADD R63, R63, 0x1, -R0.reuse ;  /* 0x000000013f3fa824 */ /* 0x100fe200078e0a00 */
[----:B------:R-:W-:Y:S01]  /*3ab0*/  ISETP.GE.AND P2, PT, R28, RZ, PT ;  /* 0x000000ff1c00720c */ /* 0x000fe20003f46270 */
[----:B------:R-:W-:Y:S01]  /*3ac0*/  @!P6 IMAD.IADD R65, R65, 0x1, -R0 ;  /* 0x000000014141e824 */ /* 0x000fe200078e0a00 */
[----:B------:R-:W-:Y:S01]  /*3ad0*/  ISETP.GE.AND P0, PT, R32, RZ, PT ;  /* 0x000000ff2000720c */ /* 0x000fe20003f06270 */
[----:B------:R-:W-:Y:S01]  /*3ae0*/  VIADD R0, R10, 0xffffffff ;  /* 0xffffffff0a007836 */ /* 0x000fe20000000000 */
[----:B------:R-:W-:Y:S01]  /*3af0*/  LOP3.LUT R20, R20, 0x600000, RZ, 0xc0, !PT ;  /* 0x0060000014147812 */ /* 0x000fe200078ec0ff */
[----:B------:R-:W-:Y:S01]  /*3b00*/  @!P4 IMAD.MOV R21, RZ, RZ, -R21 ;  /* 0x000000ffff15c224 */ /* 0x000fe200078e0a15 */
[----:B------:R-:W-:Y:S01]  /*3b10*/  ISETP.GE.U32.AND P4, PT, R24, 0x7fffffa1, PT ;  /* 0x7fffffa11800780c */ /* 0x000fe20003f86070 */
[----:B------:R-:W-:Y:S01]  /*3b20*/  @!P5 IMAD.MOV R2, RZ, RZ, -R2 ;  /* 0x000000ffff02d224 */ /* 0x000fe200078e0a02 */
[----:B------:R-:W-:Y:S01]  /*3b30*/  ISETP.GE.U32.AND P5, PT, R0, 0x7fffffc0, PT ;  /* 0x7fffffc00000780c */ /* 0x000fe20003fa6070 */
[----:B------:R-:W-:Y:S01]  /*3b40*/  @!P1 IMAD.MOV R63, RZ, RZ, -R63 ;  /* 0x000000ffff3f9224 */ /* 0x000fe200078e0a3f */
[----:B------:R-:W-:Y:S01]  /*3b50*/  SEL R0, RZ, 0x1, P4 ;  /* 0x00000001ff007807 */ /* 0x000fe20002000000 */
[----:B------:R-:W-:Y:S01]  /*3b60*/  IMAD R8, R8, 0x1000, R3 ;  /* 0x0000100008087824 */ /* 0x000fe200078e0203 */
[----:B------:R-:W-:Y:S01]  /*3b70*/  R2UR UR10, R20 ;  /* 0x00000000140a72ca */ /* 0x000fe200000e0000 */
[----:B------:R-:W-:Y:S01]  /*3b80*/  @!P2 IMAD.MOV R65, RZ, RZ, -R65 ;  /* 0x000000ffff41a224 */ /* 0x000fe200078e0a41 */
[----:B------:R-:W-:Y:S01]  /*3b90*/  ISETP.NE.AND P2, PT, R22, RZ, PT ;  /* 0x000000ff1600720c */ /* 0x000fe20003f45270 */
[----:B------:R-:W-:Y:S01]  /*3ba0*/  IMAD.IADD R0, R0, 0x1, R15 ;  /* 0x0000000100007824 */ /* 0x000fe200078e020f */
[----:B------:R-:W-:Y:S01]  /*3bb0*/  ISETP.NE.AND P1, PT, R23, RZ, PT ;  /* 0x000000ff1700720c */ /* 0x000fe20003f25270 */
[----:B------:R-:W-:Y:S01]  /*3bc0*/  VIADD R20, R10, 0xfffffff0 ;  /* 0xfffffff00a147836 */ /* 0x000fe20000000000 */
[----:B------:R-:W-:Y:S01]  /*3bd0*/  LOP3.LUT R23, RZ, R23, RZ, 0x33, !PT ;  /* 0x00000017ff177212 */ /* 0x000fe200078e33ff */
[----:B------:R-:W-:Y:S01]  /*3be0*/  @!P0 IMAD.MOV R61, RZ, RZ, -R61 ;  /* 0x000000ffff3d8224 */ /* 0x000fe200078e0a3d */
[----:B------:R-:W-:-:S02]  /*3bf0*/  LOP3.LUT R0, R0, 0x3, RZ, 0xc0, !PT ;  /* 0x0000000300007812 */ /* 0x000fc400078ec0ff */
[----:B------:R-:W-:Y:S01]  /*3c00*/  ISETP.GE.U32.AND P6, PT, R20, 0x7fffffb1, PT ;  /* 0x7fffffb11400780c */ /* 0x000fe20003fc6070 */
[----:B------:R-:W-:Y:S01]  /*3c10*/  VIADD R20, R10, 0xfffffffe ;  /* 0xfffffffe0a147836 */ /* 0x000fe20000000000 */
[----:B------:R-:W-:Y:S02]  /*3c20*/  IADD3 R0, PT, PT, R0, R12, R7 ;  /* 0x0000000c00007210 */ /* 0x000fe40007ffe007 */
[C---:B------:R-:W-:Y:S02]  /*3c30*/  SEL R112, R23.reuse, R37, !P1 ;  /* 0x0000002517707207 */ /* 0x040fe40004800000 */
[----:B------:R-:W-:Y:S02]  /*3c40*/  LOP3.LUT R5, R0, 0xf, RZ, 0xc0, !PT ;  /* 0x0000000f00057812 */ /* 0x000fe400078ec0ff */
[----:B------:R-:W-:Y:S02]  /*3c50*/  ISETP.GE.U32.AND P0, PT, R20, 0x7fffffbf, PT ;  /* 0x7fffffbf1400780c */ /* 0x000fe40003f06070 */
[C---:B------:R-:W-:Y:S01]  /*3c60*/  SEL R141, R23.reuse, R141, !P1 ;  /* 0x0000008d178d7207 */ /* 0x040fe20004800000 */
[----:B------:R-:W-:Y:S01]  /*3c70*/  IMAD R4, R4, 0x10, R5 ;  /* 0x0000001004047824 */ /* 0x000fe200078e0205 */
[----:B------:R-:W-:-:S02]  /*3c80*/  SEL R146, R23, R146, !P1 ;  /* 0x0000009217927207 */ /* 0x000fc40004800000 */
[C---:B------:R-:W-:Y:S02]  /*3c90*/  SEL R147, R23.reuse, R147, !P1 ;  /* 0x0000009317937207 */ /* 0x040fe40004800000 */
[C---:B------:R-:W-:Y:S02]  /*3ca0*/  SEL R149, R23.reuse, R149, !P1 ;  /* 0x0000009517957207 */ /* 0x040fe40004800000 */
[C---:B------:R-:W-:Y:S02]  /*3cb0*/  SEL R150, R23.reuse, R150, !P1 ;  /* 0x0000009617967207 */ /* 0x040fe40004800000 */
[C---:B------:R-:W-:Y:S02]  /*3cc0*/  SEL R151, R23.reuse, R151, !P1 ;  /* 0x0000009717977207 */ /* 0x040fe40004800000 */
[C---:B------:R-:W-:Y:S02]  /*3cd0*/  SEL R152, R23.reuse, R152, !P1 ;  /* 0x0000009817987207 */ /* 0x040fe40004800000 */
        /* <DEDUP_REMOVED lines=55> */
[----:B------:R-:W-:Y:S02]  /*4050*/  SEL R37, R23, R65, !P1 ;  /* 0x0000004117257207 */ /* 0x000fe40004800000 */
[----:B------:R-:W-:Y:S01]  /*4060*/  @!P2 LOP3.LUT R2, RZ, R22, RZ, 0x33, !PT ;  /* 0x00000016ff02a212 */ /* 0x000fe200078e33ff */
[----:B--2-4-:R-:W-:Y:S06]  /*4070*/  BRA.U UP0, `(.L_x_5) ;  /* 0x0000000100187547 */ /* 0x014fec000b800000 */
[----:B------:R-:W-:Y:S01]  /*4080*/  ELECT P1, URZ, PT ;  /* 0x0000000000ff782f */ /* 0x000fe20003820000 */
[----:B------:R-:W-:Y:S01]  /*4090*/  IMAD.MOV.U32 R0, RZ, RZ, 0x1 ;  /* 0x00000001ff007424 */ /* 0x000fe200078e00ff */
[----:B------:R-:W-:Y:S01]  /*40a0*/  UMOV UR5, 0x40 ;  /* 0x0000004000057882 */ /* 0x000fe20000000000 */
[----:B------:R-:W-:Y:S01]  /*40b0*/  UVIRTCOUNT.DEALLOC.SMPOOL 0x80 ;  /* 0x000000800000784c */ /* 0x000fe20000000000 */
[----:B------:R-:W-:-:S09]  /*40c0*/  ULEA UR5, UR4, UR5, 0x18 ;  /* 0x0000000504057291 */ /* 0x000fd2000f8ec0ff */
[----:B------:R1:W-:Y:S03]  /*40d0*/  @P1 STS.U8 [UR5], R0 ;  /* 0x00000000ff001988 */ /* 0x0003e60008000005 */
.L_x_5:
[----:B------:R-:W-:Y:S01]  /*40e0*/  UIADD3 UR10, UPT, UPT, UR8, UR10, URZ ;  /* 0x0000000a080a7290 */ /* 0x000fe2000fffe0ff */
[----:B------:R-:W-:Y:S01]  /*40f0*/  IMAD R3, R2, R11, RZ ;  /* 0x0000000b02037224 */ /* 0x000fe200078e02ff */
[----:B------:R-:W-:Y:S01]  /*4100*/  VOTEU.ALL UP1, P3 ;  /* 0x0000000000ff7886 */ /* 0x000fe20001820000 */
[----:B------:R-:W-:Y:S01]  /*4110*/  UIADD3 UR11, UPT, UPT, UR9, 0x8000, URZ ;  /* 0x00008000090b7890 */ /* 0x000fe2000fffe0ff */
[----:B------:R-:W-:Y:S01]  /*4120*/  LOP3.LUT R5, R4, 0xff, RZ, 0xc0, !PT ;  /* 0x000000ff04057812 */ /* 0x000fe200078ec0ff */
[----:B------:R-:W-:Y:S01]  /*4130*/  VOTEU.ALL UP2, P3 ;  /* 0x0000000000ff7886 */ /* 0x000fe20001840000 */
[----:B------:R-:W-:Y:S01]  /*4140*/  IMAD.SHL.U32 R36, R3, 0x2, RZ ;  /* 0x0000000203247824 */ /* 0x000fe200078e00ff */
[----:B------:R-:W-:-:S04]  /*4150*/  @!UP1 UIADD3 UR4, UPT, UPT, -UR6, 0x100000, URZ ;  /* 0x0010000006049890 */ /* 0x000fc8000fffe1ff */
[----:B------:R-:W-:Y:S02]  /*4160*/  @!UP1 USHF.L.U32 UR5, UR4, 0xb, URZ ;  /* 0x0000000b04059899 */ /* 0x000fe400080006ff */
[----:B------:R-:W-:Y:S01]  /*4170*/  @!UP1 USHF.L.U32 UR4, UR4, 0x1, URZ ;  /* 0x0000000104049899 */ /* 0x000fe200080006ff */
[----:B------:R-:W-:Y:S01]  /*4180*/  IMAD R23, R52, 0x1e, RZ ;  /* 0x0000001e34177824 */ /* 0x000fe200078e02ff */
[----:B------:R-:W-:Y:S01]  /*4190*/  STTM.x128 tmem[UR10], RZ ;  /* 0x000000ff000079ed */ /* 0x000fe200083c000a */
[----:B------:R-:W2:Y:S02]  /*41a0*/  FENCE.VIEW.ASYNC.T ;  /* 0x00000000000073c6 */ /* 0x000ea40000000200 */
[----:B--2---:R-:W-:Y:S01]  /*41b0*/  BAR.SYNC.DEFER_BLOCKING 0x0 ;  /* 0x0000000000007b1d */ /* 0x004fe20000010000 */
[----:B------:R-:W-:Y:S01]  /*41c0*/  IMAD.IADD R8, R8, 0x1, R5 ;  /* 0x0000000108087824 */ /* 0x000fe200078e0205 */
[----:B------:R-:W-:Y:S01]  /*41d0*/  IADD3 R50, P1, PT, R36, UR12, RZ ;  /* 0x0000000c24327c10 */ /* 0x000fe2000ff3e0ff */
[C---:B-1----:R-:W-:Y:S01]  /*41e0*/  IMAD.SHL.U32 R0, R52.reuse, 0x2, RZ ;  /* 0x0000000234007824 */ /* 0x042fe200078e00ff */
[----:B------:R-:W-:Y:S01]  /*41f0*/  PRMT R201, RZ, 0x7610, R201 ;  /* 0x00007610ffc97816 */ /* 0x000fe200000000c9 */
[----:B------:R-:W-:Y:S01]  /*4200*/  IMAD R5, R52, 0xf, RZ ;  /* 0x0000000f34057824 */ /* 0x000fe200078e02ff */
[----:B------:R-:W-:-:S02]  /*4210*/  LEA.HI.X.SX32 R51, R3, UR13, 0x1, P1 ;  /* 0x0000000d03337c11 */ /* 0x000fc400088f0eff */
[----:B------:R-:W-:Y:S01]  /*4220*/  LOP3.LUT R11, R8, 0xffff, RZ, 0xc0, !PT ;  /* 0x0000ffff080b7812 */ /* 0x000fe200078ec0ff */
[----:B------:R-:W1:Y:S02]  /*4230*/  FENCE.VIEW.ASYNC.S ;  /* 0x00000000000073c6 */ /* 0x000e640000000000 */
[----:B-1----:R1:W2:Y:S02]  /*4240*/  @!UP2 SYNCS.EXCH.64 URZ, [UR11], UR4 ;  /* 0x000000040bffa5b2 */ /* 0x0022a40008000100 */
[----:B--2---:R-:W-:Y:S01]  /*4250*/  BAR.SYNC.DEFER_BLOCKING 0x0 ;  /* 0x0000000000007b1d */ /* 0x004fe20000010000 */
[-C--:B------:R-:W-:Y:S01]  /*4260*/  IADD3 R8, P1, PT, R23, R50.reuse, RZ ;  /* 0x0000003217087210 */ /* 0x080fe20007f3e0ff */
[----:B------:R-:W-:Y:S01]  /*4270*/  VIADD R2, R10, 0xfffffffd ;  /* 0xfffffffd0a027836 */ /* 0x000fe20000000000 */
[----:B------:R-:W-:Y:S02]  /*4280*/  IADD3 R4, P2, PT, R0, R50, RZ ;  /* 0x0000003200047210 */ /* 0x000fe40007f5e0ff */
[----:B------:R-:W-:-:S02]  /*4290*/  LEA.HI.X.SX32 R9, R5, R51, 0x1, P1 ;  /* 0x0000003305097211 */ /* 0x000fc400008f0eff */
[----:B------:R-:W-:Y:S02]  /*42a0*/  PRMT R206, RZ, 0x7610, R206 ;  /* 0x00007610ffce7816 */ /* 0x000fe400000000ce */
[C---:B------:R-:W-:Y:S02]  /*42b0*/  LEA.HI.X.SX32 R5, R52.reuse, R51, 0x1, P2 ;  /* 0x0000003334057211 */ /* 0x040fe400010f0eff */
[----:B------:R-:W-:Y:S02]  /*42c0*/  SHF.R.U32.HI R6, RZ, 0xe, R11 ;  /* 0x0000000eff067819 */ /* 0x000fe4000001160b */
[----:B------:R-:W-:Y:S01]  /*42d0*/  PRMT R191, RZ, 0x7610, R191 ;  /* 0x00007610ffbf7816 */ /* 0x000fe200000000bf */
[----:B------:R-:W-:Y:S01]  /*42e0*/  IMAD R25, R52, 0x22, RZ ;  /* 0x0000002234197824 */ /* 0x000fe200078e02ff */
[----:B------:R-:W-:Y:S01]  /*42f0*/  ISETP.GE.U32.AND P1, PT, R2, 0x7fffffbe, PT ;  /* 0x7fffffbe0200780c */ /* 0x000fe20003f26070 */
[----:B------:R-:W-:Y:S01]  /*4300*/  VIADD R2, R10, 0xfffffffb ;  /* 0xfffffffb0a027836 */ /* 0x000fe20000000000 */
[----:B------:R-:W-:Y:S01]  /*4310*/  LOP3.LUT P2, RZ, R6, 0x1, RZ, 0xc0, !PT ;  /* 0x0000000106ff7812 */ /* 0x000fe2000784c0ff */
[C---:B------:R-:W-:Y:S01]  /*4320*/  IMAD R13, R52.reuse, 0x11, RZ ;  /* 0x00000011340d7824 */ /* 0x040fe200078e02ff */
[----:B------:R-:W-:Y:S01]  /*4330*/  PRMT R205, RZ, 0x7610, R205 ;  /* 0x00007610ffcd7816 */ /* 0x000fe200000000cd */
[----:B------:R-:W-:-:S02]  /*4340*/  IMAD R39, R52, 0x24, RZ ;  /* 0x0000002434277824 */ /* 0x000fc400078e02ff */
[C---:B------:R-:W-:Y:S02]  /*4350*/  IMAD R45, R52.reuse, 0x12, RZ ;  /* 0x00000012342d7824 */ /* 0x040fe400078e02ff */
[C---:B------:R-:W-:Y:S01]  /*4360*/  IMAD.SHL.U32 R218, R52.reuse, 0x4, RZ ;  /* 0x0000000434da7824 */ /* 0x040fe200078e00ff */
[----:B0-----:R-:W5:Y:S01]  /*4370*/  @!P0 LDG.E.U16 R206, desc[UR22][R4.64] ;  /* 0x0000001604ce8981 */ /* 0x001f62000c1e1500 */
[CC--:B------:R-:W-:Y:S01]  /*4380*/  LEA R6, P0, R52.reuse, R50.reuse, 0x2 ;  /* 0x0000003234067211 */ /* 0x0c0fe200078010ff */
[----:B------:R-:W-:Y:S01]  /*4390*/  IMAD R29, R52, 0x26, RZ ;  /* 0x00000026341d7824 */ /* 0x000fe200078e02ff */
[----:B------:R-:W-:Y:S01]  /*43a0*/  PRMT R12, RZ, 0x7610, R12 ;  /* 0x00007610ff0c7816 */ /* 0x000fe2000000000c */
[----:B------:R-:W5:Y:S01]  /*43b0*/  @!P5 LDG.E.U16 R201, desc[UR22][R50.64] ;  /* 0x0000001632c9d981 */ /* 0x000f62000c1e1500 */
[----:B------:R-:W-:Y:S02]  /*43c0*/  IADD3 R14, P5, PT, R25, R50, RZ ;  /* 0x00000032190e7210 */ /* 0x000fe40007fbe0ff */
[----:B------:R-:W-:Y:S01]  /*43d0*/  PRMT R197, RZ, 0x7610, R197 ;  /* 0x00007610ffc57816 */ /* 0x000fe200000000c5 */
[----:B------:R0:W5:Y:S01]  /*43e0*/  @!P6 LDG.E.U16 R191, desc[UR22][R8.64] ;  /* 0x0000001608bfe981 */ /* 0x000162000c1e1500 */
[----:B------:R-:W-:-:S02]  /*43f0*/  LEA.HI.X.SX32 R7, R0, R51, 0x1, P0 ;  /* 0x0000003300077211 */ /* 0x000fc400000f0eff */
[----:B------:R-:W-:Y:S01]  /*4400*/  PRMT R190, RZ, 0x7610, R190 ;  /* 0x00007610ffbe7816 */ /* 0x000fe200000000be */
[----:B------:R-:W-:Y:S01]  /*4410*/  IMAD R27, R52, 0x28, RZ ;  /* 0x00000028341b7824 */ /* 0x000fe200078e02ff */
[----:B------:R-:W-:Y:S01]  /*4420*/  ISETP.GE.U32.AND P6, PT, R2, 0x7fffffbc, PT ;  /* 0x7fffffbc0200780c */ /* 0x000fe20003fc6070 */
[----:B------:R2:W5:Y:S01]  /*4430*/  @!P1 LDG.E.U16 R205, desc[UR22][R6.64] ;  /* 0x0000001606cd9981 */ /* 0x000562000c1e1500 */
[----:B------:R-:W-:Y:S01]  /*4440*/  SHF.R.U32.HI R2, RZ, 0xd, R11 ;  /* 0x0000000dff027819 */ /* 0x000fe2000001160b */
[C---:B------:R-:W-:Y:S01]  /*4450*/  IMAD R222, R52.reuse, 0xa, RZ ;  /* 0x0000000a34de7824 */ /* 0x040fe200078e02ff */
[----:B------:R-:W-:Y:S02]  /*4460*/  LEA.HI.X.SX32 R15, R13, R51, 0x1, P5 ;  /* 0x000000330d0f7211 */ /* 0x000fe400028f0eff */
[----:B------:R-:W-:Y:S01]  /*4470*/  PRMT R195, RZ, 0x7610, R195 ;  /* 0x00007610ffc37816 */ /* 0x000fe200000000c3 */
[----:B------:R-:W-:Y:S01]  /*4480*/  IMAD R43, R52, 0x2a, RZ ;  /* 0x0000002a342b7824 */ /* 0x000fe200078e02ff */
[----:B------:R-:W-:-:S02]  /*4490*/  LOP3.LUT P5, RZ, R2, 0x1, RZ, 0xc0, !PT ;  /* 0x0000000102ff7812 */ /* 0x000fc400078ac0ff */
[----:B------:R-:W-:Y:S01]  /*44a0*/  PRMT R189, RZ, 0x7610, R189 ;  /* 0x00007610ffbd7816 */ /* 0x000fe200000000bd */
[C---:B------:R-:W-:Y:S01]  /*44b0*/  IMAD R67, R52.reuse, 0x2c, RZ ;  /* 0x0000002c34437824 */ /* 0x040fe200078e02ff */
[----:B0-----:R-:W-:Y:S01]  /*44c0*/  IADD3 R8, P1, PT, R39, R50, RZ ;  /* 0x0000003227087210 */ /* 0x001fe20007f3e0ff */
[C---:B------:R-:W-:Y:S01]  /*44d0*/  IMAD R221, R52.reuse, 0x5, RZ ;  /* 0x0000000534dd7824 */ /* 0x040fe200078e02ff */
[----:B------:R-:W-:Y:S01]  /*44e0*/  SHF.R.U32.HI R13, RZ, 0xc, R11 ;  /* 0x0000000cff0d7819 */ /* 0x000fe2000001160b */
[C---:B------:R-:W-:Y:S01]  /*44f0*/  IMAD R47, R52.reuse, 0x16, RZ ;  /* 0x00000016342f7824 */ /* 0x040fe200078e02ff */
[----:B------:R-:W-:Y:S02]  /*4500*/  LEA.HI.X.SX32 R9, R45, R51, 0x1, P1 ;  /* 0x000000332d097211 */ /* 0x000fe400008f0eff */
[----:B------:R-:W-:Y:S01]  /*4510*/  PRMT R200, RZ, 0x7610, R200 ;  /* 0x00007610ffc87816 */ /* 0x000fe200000000c8 */
[----:B------:R-:W-:Y:S01]  /*4520*/  IMAD R41, R52, 0x2e, RZ ;  /* 0x0000002e34297824 */ /* 0x000fe200078e02ff */
[----:B------:R-:W-:-:S02]  /*4530*/  LOP3.LUT P1, RZ, R13, 0x1, RZ, 0xc0, !PT ;  /* 0x000000010dff7812 */ /* 0x000fc4000782c0ff */
[----:B------:R-:W-:Y:S01]  /*4540*/  PRMT R63, RZ, 0x7610, R63 ;  /* 0x00007610ff3f7816 */ /* 0x000fe2000000003f */
[----:B------:R-:W-:Y:S01]  /*4550*/  IMAD R19, R52, 0x18, RZ ;  /* 0x0000001834137824 */ /* 0x000fe200078e02ff */
[----:B------:R-:W-:Y:S01]  /*4560*/  PRMT R13, RZ, 0x7610, R13 ;  /* 0x00007610ff0d7816 */ /* 0x000fe2000000000d */
[----:B------:R-:W-:Y:S01]  /*4570*/  VIADD R2, R10, 0xfffffff5 ;  /* 0xfffffff50a027836 */ /* 0x000fe20000000000 */
[C---:B------:R-:W-:Y:S01]  /*4580*/  LEA R4, P0, R52.reuse, R50, 0x3 ;  /* 0x0000003234047211 */ /* 0x040fe200078018ff */
[C---:B--2---:R-:W-:Y:S01]  /*4590*/  IMAD R7, R52.reuse, 0x13, RZ ;  /* 0x0000001334077824 */ /* 0x044fe200078e02ff */
[----:B------:R0:W5:Y:S01]  /*45a0*/  @P2 LDG.E.U16 R12, desc[UR22][R14.64] ;  /* 0x000000160e0c2981 */ /* 0x000162000c1e1500 */
[----:B------:R-:W-:Y:S01]  /*45b0*/  SHF.R.U32.HI R18, RZ, 0x8, R11 ;  /* 0x00000008ff127819 */ /* 0x000fe2000001160b */
[----:B------:R-:W-:Y:S01]  /*45c0*/  IMAD R219, R52, 0xc, RZ ;  /* 0x0000000c34db7824 */ /* 0x000fe200078e02ff */
[----:B------:R-:W-:Y:S01]  /*45d0*/  LEA.HI.X.SX32 R5, R218, R51, 0x1, P0 ;  /* 0x00000033da057211 */ /* 0x000fe200000f0eff */
[----:B------:R-:W5:Y:S01]  /*45e0*/  @P5 LDG.E.U16 R13, desc[UR22][R8.64] ;  /* 0x00000016080d5981 */ /* 0x000f62000c1e1500 */
[----:B------:R-:W-:-:S02]  /*45f0*/  ISETP.GE.U32.AND P0, PT, R2, 0x7fffffb6, PT ;  /* 0x7fffffb60200780c */ /* 0x000fc40003f06070 */
[----:B------:R-:W-:Y:S01]  /*4600*/  PRMT R192, RZ, 0x7610, R192 ;  /* 0x00007610ffc07816 */ /* 0x000fe200000000c0 */
[----:B------:R2:W5:Y:S01]  /*4610*/  @!P6 LDG.E.U16 R197, desc[UR22][R4.64] ;  /* 0x0000001604c5e981 */ /* 0x000562000c1e1500 */
[-C--:B------:R-:W-:Y:S01]  /*4620*/  IADD3 R6, P5, PT, R29, R50.reuse, RZ ;  /* 0x000000321d067210 */ /* 0x080fe20007fbe0ff */
[C---:B------:R-:W-:Y:S01]  /*4630*/  IMAD R31, R52.reuse, 0x30, RZ ;  /* 0x00000030341f7824 */ /* 0x040fe200078e02ff */
[--C-:B------:R-:W-:Y:S01]  /*4640*/  SHF.R.U32.HI R2, RZ, 0xb, R11.reuse ;  /* 0x0000000bff027819 */ /* 0x100fe2000001160b */
[C---:B0-----:R-:W-:Y:S01]  /*4650*/  IMAD R15, R52.reuse, 0x14, RZ ;  /* 0x00000014340f7824 */ /* 0x041fe200078e02ff */
[----:B------:R-:W-:Y:S02]  /*4660*/  LEA.HI.X.SX32 R7, R7, R51, 0x1, P5 ;  /* 0x0000003307077211 */ /* 0x000fe400028f0eff */
[----:B------:R-:W-:Y:S01]  /*4670*/  PRMT R188, RZ, 0x7610, R188 ;  /* 0x00007610ffbc7816 */ /* 0x000fe200000000bc */
[----:B------:R-:W-:Y:S01]  /*4680*/  IMAD R33, R52, 0x32, RZ ;  /* 0x0000003234217824 */ /* 0x000fe200078e02ff */
[----:B------:R-:W-:Y:S01]  /*4690*/  LOP3.LUT P2, RZ, R2, 0x1, RZ, 0xc0, !PT ;  /* 0x0000000102ff7812 */ /* 0x000fe2000784c0ff */
[----:B------:R0:W5:Y:S01]  /*46a0*/  @P1 LDG.E.U16 R190, desc[UR22][R6.64] ;  /* 0x0000001606be1981 */ /* 0x000162000c1e1500 */
[----:B------:R-:W-:Y:S01]  /*46b0*/  SHF.R.U32.HI R2, RZ, 0xf, R11 ;  /* 0x0000000fff027819 */ /* 0x000fe2000001160b */
[C---:B------:R-:W-:Y:S01]  /*46c0*/  IMAD R224, R52.reuse, 0x6, RZ ;  /* 0x0000000634e07824 */ /* 0x040fe200078e02ff */
[-C--:B--2---:R-:W-:Y:S01]  /*46d0*/  IADD3 R4, P5, PT, R15, R50.reuse, RZ ;  /* 0x000000320f047210 */ /* 0x084fe20007fbe0ff */
[----:B------:R-:W-:Y:S01]  /*46e0*/  IMAD R215, R52, 0x3, RZ ;  /* 0x0000000334d77824 */ /* 0x000fe200078e02ff */
[----:B------:R-:W-:-:S02]  /*46f0*/  IADD3 R8, P6, PT, R27, R50, RZ ;  /* 0x000000321b087210 */ /* 0x000fc40007fde0ff */
[----:B------:R-:W-:Y:S01]  /*4700*/  PRMT R199, RZ, 0x7610, R199 ;  /* 0x00007610ffc77816 */ /* 0x000fe200000000c7 */
[----:B------:R-:W-:Y:S01]  /*4710*/  IMAD R35, R52, 0x36, RZ ;  /* 0x0000003634237824 */ /* 0x000fe200078e02ff */
[----:B------:R-:W-:Y:S02]  /*4720*/  LOP3.LUT P1, RZ, R2, 0x1, RZ, 0xc0, !PT ;  /* 0x0000000102ff7812 */ /* 0x000fe4000782c0ff */
[----:B------:R-:W-:Y:S01]  /*4730*/  PRMT R208, RZ, 0x7610, R208 ;  /* 0x00007610ffd07816 */ /* 0x000fe200000000d0 */
[C---:B------:R-:W-:Y:S01]  /*4740*/  IMAD R65, R52.reuse, 0x34, RZ ;  /* 0x0000003434417824 */ /* 0x040fe200078e02ff */
[----:B------:R-:W-:Y:S01]  /*4750*/  SHF.R.U32.HI R2, RZ, 0xa, R11 ;  /* 0x0000000aff027819 */ /* 0x000fe2000001160b */
[----:B------:R-:W-:Y:S01]  /*4760*/  IMAD R21, R52, 0x1b, RZ ;  /* 0x0000001b34157824 */ /* 0x000fe200078e02ff */
[-C--:B------:R-:W-:Y:S02]  /*4770*/  LEA.HI.X.SX32 R5, R222, R51.reuse, 0x1, P5 ;  /* 0x00000033de057211 */ /* 0x080fe400028f0eff */
[----:B------:R-:W-:Y:S01]  /*4780*/  PRMT R62, RZ, 0x7610, R62 ;  /* 0x00007610ff3e7816 */ /* 0x000fe2000000003e */
[----:B------:R-:W-:Y:S01]  /*4790*/  IMAD R216, R52, 0xe, RZ ;  /* 0x0000000e34d87824 */ /* 0x000fe200078e02ff */
[----:B------:R-:W-:Y:S01]  /*47a0*/  LEA.HI.X.SX32 R9, R15, R51, 0x1, P6 ;  /* 0x000000330f097211 */ /* 0x000fe200030f0eff */
[----:B------:R2:W5:Y:S01]  /*47b0*/  @!P0 LDG.E.U16 R195, desc[UR22][R4.64] ;  /* 0x0000001604c38981 */ /* 0x000562000c1e1500 */
[----:B------:R-:W-:-:S02]  /*47c0*/  PRMT R14, RZ, 0x7610, R14 ;  /* 0x00007610ff0e7816 */ /* 0x000fc4000000000e */
[----:B------:R-:W-:Y:S01]  /*47d0*/  PRMT R57, RZ, 0x7610, R57 ;  /* 0x00007610ff397816 */ /* 0x000fe20000000039 */
[----:B------:R-:W-:Y:S01]  /*47e0*/  IMAD R49, R52, 0x1c, RZ ;  /* 0x0000001c34317824 */ /* 0x000fe200078e02ff */
[----:B------:R-:W-:Y:S01]  /*47f0*/  LOP3.LUT P6, RZ, R2, 0x1, RZ, 0xc0, !PT ;  /* 0x0000000102ff7812 */ /* 0x000fe200078cc0ff */
[----:B------:R-:W-:Y:S01]  /*4800*/  VIADD R2, R10, 0xfffffffa ;  /* 0xfffffffa0a027836 */ /* 0x000fe20000000000 */
[----:B------:R3:W5:Y:S01]  /*4810*/  @P2 LDG.E.U16 R14, desc[UR22][R8.64] ;  /* 0x00000016080e2981 */ /* 0x000762000c1e1500 */
[C---:B0-----:R-:W-:Y:S01]  /*4820*/  IMAD.SHL.U32 R7, R52.reuse, 0x10, RZ ;  /* 0x0000001034077824 */ /* 0x041fe200078e00ff */
[CC--:B------:R-:W-:Y:S01]  /*4830*/  LEA R6, P0, R52.reuse, R50.reuse, 0x5 ;  /* 0x0000003234067211 */ /* 0x0c0fe200078028ff */
[C---:B------:R-:W-:Y:S01]  /*4840*/  IMAD R15, R52.reuse, 0x15, RZ ;  /* 0x00000015340f7824 */ /* 0x040fe200078e02ff */
[----:B------:R-:W-:Y:S01]  /*4850*/  IADD3 R16, P5, PT, R43, R50, RZ ;  /* 0x000000322b107210 */ /* 0x000fe20007fbe0ff */
[----:B------:R-:W-:Y:S01]  /*4860*/  IMAD R225, R52, 0x7, RZ ;  /* 0x0000000734e17824 */ /* 0x000fe200078e02ff */
[----:B------:R-:W-:-:S02]  /*4870*/  ISETP.GE.U32.AND P2, PT, R2, 0x7fffffbb, PT ;  /* 0x7fffffbb0200780c */ /* 0x000fc40003f46070 */
[----:B------:R-:W-:Y:S01]  /*4880*/  PRMT R204, RZ, 0x7610, R204 ;  /* 0x00007610ffcc7816 */ /* 0x000fe200000000cc */
[C---:B------:R-:W-:Y:S01]  /*4890*/  IMAD R61, R52.reuse, 0x38, RZ ;  /* 0x00000038343d7824 */ /* 0x040fe200078e02ff */
[----:B------:R-:W-:Y:S02]  /*48a0*/  SHF.R.U32.HI R2, RZ, 0x9, R11 ;  /* 0x00000009ff027819 */ /* 0x000fe4000001160b */
[----:B------:R-:W-:Y:S01]  /*48b0*/  PRMT R194, RZ, 0x7610, R194 ;  /* 0x00007610ffc27816 */ /* 0x000fe200000000c2 */
[C---:B------:R-:W-:Y:S01]  /*48c0*/  IMAD R59, R52.reuse, 0x3a, RZ ;  /* 0x0000003a343b7824 */ /* 0x040fe200078e02ff */
[-C--:B------:R-:W-:Y:S02]  /*48d0*/  LEA.HI.X.SX32 R7, R7, R51.reuse, 0x1, P0 ;  /* 0x0000003307077211 */ /* 0x080fe400000f0eff */
[----:B------:R-:W-:Y:S01]  /*48e0*/  PRMT R55, RZ, 0x7610, R55 ;  /* 0x00007610ff377816 */ /* 0x000fe20000000037 */
[----:B------:R-:W-:Y:S01]  /*48f0*/  IMAD R223, R52, 0x9, RZ ;  /* 0x0000000934df7824 */ /* 0x000fe200078e02ff */
[----:B------:R-:W-:Y:S01]  /*4900*/  LEA.HI.X.SX32 R17, R15, R51, 0x1, P5 ;  /* 0x000000330f117211 */ /* 0x000fe200028f0eff */
[----:B------:R0:W5:Y:S01]  /*4910*/  @P1 LDG.E.U16 R189, desc[UR22][R6.64] ;  /* 0x0000001606bd1981 */ /* 0x000162000c1e1500 */
[----:B------:R-:W-:-:S02]  /*4920*/  LOP3.LUT P5, RZ, R2, 0x1, RZ, 0xc0, !PT ;  /* 0x0000000102ff7812 */ /* 0x000fc400078ac0ff */
[----:B------:R-:W-:Y:S01]  /*4930*/  PRMT R196, RZ, 0x7610, R196 ;  /* 0x00007610ffc47816 */ /* 0x000fe200000000c4 */
[----:B------:R-:W-:Y:S01]  /*4940*/  IMAD R220, R52, 0xb, RZ ;  /* 0x0000000b34dc7824 */ /* 0x000fe200078e02ff */
[-C--:B--2---:R-:W-:Y:S01]  /*4950*/  IADD3 R4, P0, PT, R222, R50.reuse, RZ ;  /* 0x00000032de047210 */ /* 0x084fe20007f1e0ff */
[C---:B------:R-:W-:Y:S01]  /*4960*/  VIADD R2, R10.reuse, 0xfffffff3 ;  /* 0xfffffff30a027836 */ /* 0x040fe20000000000 */
[----:B---3--:R-:W-:Y:S02]  /*4970*/  IADD3 R8, P1, PT, R67, R50, RZ ;  /* 0x0000003243087210 */ /* 0x008fe40007f3e0ff */
[----:B------:R-:W-:Y:S01]  /*4980*/  PRMT R198, RZ, 0x7610, R198 ;  /* 0x00007610ffc67816 */ /* 0x000fe200000000c6 */
[C---:B------:R-:W-:Y:S01]  /*4990*/  VIADD R24, R10.reuse, 0xffffffd6 ;  /* 0xffffffd60a187836 */ /* 0x040fe20000000000 */
[----:B------:R-:W-:Y:S01]  /*49a0*/  PRMT R15, RZ, 0x7610, R15 ;  /* 0x00007610ff0f7816 */ /* 0x000fe2000000000f */
[----:B------:R-:W-:Y:S01]  /*49b0*/  VIADD R26, R10, 0xffffffd2 ;  /* 0xffffffd20a1a7836 */ /* 0x000fe20000000000 */
[-C--:B------:R-:W-:Y:S01]  /*49c0*/  LEA.HI.X.SX32 R5, R221, R51.reuse, 0x1, P0 ;  /* 0x00000033dd057211 */ /* 0x080fe200000f0eff */
[C---:B------:R-:W-:Y:S01]  /*49d0*/  IMAD R93, R52.reuse, 0x42, RZ ;  /* 0x00000042345d7824 */ /* 0x040fe200078e02ff */
[----:B------:R-:W-:Y:S01]  /*49e0*/  LEA.HI.X.SX32 R9, R47, R51, 0x1, P1 ;  /* 0x000000332f097211 */ /* 0x000fe200008f0eff */
[----:B------:R-:W-:Y:S01]  /*49f0*/  IMAD R81, R52, 0x21, RZ ;  /* 0x0000002134517824 */ /* 0x000fe200078e02ff */
[----:B------:R-:W-:Y:S01]  /*4a00*/  ISETP.GE.U32.AND P0, PT, R2, 0x7fffffb4, PT ;  /* 0x7fffffb40200780c */ /* 0x000fe20003f06070 */
[----:B------:R2:W5:Y:S01]  /*4a10*/  @P6 LDG.E.U16 R15, desc[UR22][R16.64] ;  /* 0x00000016100f6981 */ /* 0x000562000c1e1500 */
[----:B------:R-:W-:Y:S01]  /*4a20*/  LOP3.LUT P1, RZ, R18, 0x1, RZ, 0xc0, !PT ;  /* 0x0000000112ff7812 */ /* 0x000fe2000782c0ff */
[C---:B0-----:R-:W-:Y:S01]  /*4a30*/  IMAD R7, R52.reuse, 0x17, RZ ;  /* 0x0000001734077824 */ /* 0x041fe200078e02ff */
[--C-:B------:R-:W-:Y:S01]  /*4a40*/  SHF.R.U32.HI R20, RZ, 0x5, R11.reuse ;  /* 0x00000005ff147819 */ /* 0x100fe2000001160b */
[----:B------:R0:W5:Y:S01]  /*4a50*/  @!P2 LDG.E.U16 R200, desc[UR22][R4.64] ;  /* 0x0000001604c8a981 */ /* 0x000162000c1e1500 */
[----:B------:R-:W-:Y:S01]  /*4a60*/  SHF.R.U32.HI R18, RZ, 0x7, R11 ;  /* 0x00000007ff127819 */ /* 0x000fe2000001160b */
[----:B------:R-:W-:-:S02]  /*4a70*/  IMAD R89, R52, 0x44, RZ ;  /* 0x0000004434597824 */ /* 0x000fc400078e02ff */
[C---:B------:R-:W-:Y:S01]  /*4a80*/  IMAD R91, R52.reuse, 0x46, RZ ;  /* 0x00000046345b7824 */ /* 0x040fe200078e02ff */
[----:B------:R3:W5:Y:S01]  /*4a90*/  @P5 LDG.E.U16 R63, desc[UR22][R8.64] ;  /* 0x00000016083f5981 */ /* 0x000762000c1e1500 */
[-C--:B--2---:R-:W-:Y:S01]  /*4aa0*/  IADD3 R16, P2, PT, R41, R50.reuse, RZ ;  /* 0x0000003229107210 */ /* 0x084fe20007f5e0ff */
[C---:B------:R-:W-:Y:S01]  /*4ab0*/  IMAD R83, R52.reuse, 0x23, RZ ;  /* 0x0000002334537824 */ /* 0x040fe200078e02ff */
[----:B------:R-:W-:Y:S01]  /*4ac0*/  IADD3 R6, P5, PT, R19, R50, RZ ;  /* 0x0000003213067210 */ /* 0x000fe20007fbe0ff */
[C---:B------:R-:W-:Y:S01]  /*4ad0*/  IMAD R169, R52.reuse, 0x48, RZ ;  /* 0x0000004834a97824 */ /* 0x040fe200078e02ff */
[----:B------:R-:W-:Y:S01]  /*4ae0*/  SHF.R.U32.HI R2, RZ, 0x6, R11 ;  /* 0x00000006ff027819 */ /* 0x000fe2000001160b */
[C---:B------:R-:W-:Y:S01]  /*4af0*/  IMAD R171, R52.reuse, 0x4a, RZ ;  /* 0x0000004a34ab7824 */ /* 0x040fe200078e02ff */
[-C--:B------:R-:W-:Y:S01]  /*4b00*/  LEA.HI.X.SX32 R17, R7, R51.reuse, 0x1, P2 ;  /* 0x0000003307117211 */ /* 0x080fe200010f0eff */
[C---:B------:R-:W-:Y:S01]  /*4b10*/  IMAD R85, R52.reuse, 0x25, RZ ;  /* 0x0000002534557824 */ /* 0x040fe200078e02ff */
[----:B------:R-:W-:Y:S01]  /*4b20*/  LEA.HI.X.SX32 R7, R219, R51, 0x1, P5 ;  /* 0x00000033db077211 */ /* 0x000fe200028f0eff */
[----:B------:R-:W-:Y:S01]  /*4b30*/  IMAD R173, R52, 0x4c, RZ ;  /* 0x0000004c34ad7824 */ /* 0x000fe200078e02ff */
[----:B------:R-:W-:Y:S01]  /*4b40*/  LOP3.LUT P5, RZ, R18, 0x1, RZ, 0xc0, !PT ;  /* 0x0000000112ff7812 */ /* 0x000fe200078ac0ff */
[----:B------:R2:W5:Y:S01]  /*4b50*/  @P1 LDG.E.U16 R188, desc[UR22][R16.64] ;  /* 0x0000001610bc1981 */ /* 0x000562000c1e1500 */
[----:B------:R-:W-:Y:S01]  /*4b60*/  LOP3.LUT P2, RZ, R2, 0x1, RZ, 0xc0, !PT ;  /* 0x0000000102ff7812 */ /* 0x000fe2000784c0ff */
[----:B0-----:R-:W-:-:S02]  /*4b70*/  IMAD R5, R52, 0x19, RZ ;  /* 0x0000001934057824 */ /* 0x001fc400078e02ff */
[----:B------:R-:W-:Y:S01]  /*4b80*/  IMAD R175, R52, 0x4e, RZ ;  /* 0x0000004e34af7824 */ /* 0x000fe200078e02ff */
[----:B------:R0:W5:Y:S01]  /*4b90*/  @!P0 LDG.E.U16 R192, desc[UR22][R6.64] ;  /* 0x0000001606c08981 */ /* 0x000162000c1e1500 */
[-C--:B---3--:R-:W-:Y:S01]  /*4ba0*/  IADD3 R8, P0, PT, R31, R50.reuse, RZ ;  /* 0x000000321f087210 */ /* 0x088fe20007f1e0ff */
[C---:B------:R-:W-:Y:S01]  /*4bb0*/  VIADD R4, R10.reuse, 0xfffffff9 ;  /* 0xfffffff90a047836 */ /* 0x040fe20000000000 */
[-C--:B------:R-:W-:Y:S01]  /*4bc0*/  IADD3 R18, P1, PT, R33, R50.reuse, RZ ;  /* 0x0000003221127210 */ /* 0x080fe20007f3e0ff */
[----:B------:R-:W-:Y:S01]  /*4bd0*/  VIADD R2, R10, 0xfffffffc ;  /* 0xfffffffc0a027836 */ /* 0x000fe20000000000 */
[----:B--2---:R-:W-:Y:S01]  /*4be0*/  PRMT R16, RZ, 0x7610, R16 ;  /* 0x00007610ff107816 */ /* 0x004fe20000000010 */
[C---:B------:R-:W-:Y:S01]  /*4bf0*/  IMAD R87, R52.reuse, 0x27, RZ ;  /* 0x0000002734577824 */ /* 0x040fe200078e02ff */
[-C--:B------:R-:W-:Y:S01]  /*4c00*/  LEA.HI.X.SX32 R9, R19, R51.reuse, 0x1, P0 ;  /* 0x0000003313097211 */ /* 0x080fe200000f0eff */
[C---:B------:R-:W-:Y:S01]  /*4c10*/  IMAD R177, R52.reuse, 0x50, RZ ;  /* 0x0000005034b17824 */ /* 0x040fe200078e02ff */
[----:B------:R-:W-:Y:S01]  /*4c20*/  PRMT R17, RZ, 0x7610, R17 ;  /* 0x00007610ff117816 */ /* 0x000fe20000000011 */
[----:B------:R-:W-:Y:S01]  /*4c30*/  IMAD R217, R52, 0xd, RZ ;  /* 0x0000000d34d97824 */ /* 0x000fe200078e02ff */
[----:B------:R-:W-:Y:S01]  /*4c40*/  LEA.HI.X.SX32 R19, R5, R51, 0x1, P1 ;  /* 0x0000003305137211 */ /* 0x000fe200008f0eff */
[----:B------:R-:W5:Y:S01]  /*4c50*/  @P5 LDG.E.U16 R16, desc[UR22][R8.64] ;  /* 0x0000001608105981 */ /* 0x000f62000c1e1500 */
[----:B------:R-:W-:Y:S01]  /*4c60*/  ISETP.GE.U32.AND P1, PT, R4, 0x7fffffba, PT ;  /* 0x7fffffba0400780c */ /* 0x000fe20003f26070 */
[----:B------:R-:W-:Y:S01]  /*4c70*/  IMAD.SHL.U32 R226, R52, 0x8, RZ ;  /* 0x0000000834e27824 */ /* 0x000fe200078e00ff */
[----:B------:R-:W-:Y:S01]  /*4c80*/  ISETP.GE.U32.AND P0, PT, R2, 0x7fffffbd, PT ;  /* 0x7fffffbd0200780c */ /* 0x000fe20003f06070 */
[----:B------:R2:W5:Y:S01]  /*4c90*/  @P2 LDG.E.U16 R17, desc[UR22][R18.64] ;  /* 0x0000001612112981 */ /* 0x000562000c1e1500 */
[-C--:B0-----:R-:W-:Y:S01]  /*4ca0*/  IADD3 R6, P5, PT, R219, R50.reuse, RZ ;  /* 0x00000032db067210 */ /* 0x081fe20007fbe0ff */
[----:B-1----:R-:W0:Y:S01]  /*4cb0*/  LDCU UR4, c[0x0][0x3b0] ;  /* 0x00007600ff0477ac */ /* 0x002e220008000800 */
[----:B------:R-:W-:-:S02]  /*4cc0*/  IADD3 R4, P2, PT, R224, R50, RZ ;  /* 0x00000032e0047210 */ /* 0x000fc40007f5e0ff */
[----:B------:R-:W-:Y:S02]  /*4cd0*/  SHF.R.U32.HI R2, RZ, 0x4, R11 ;  /* 0x00000004ff027819 */ /* 0x000fe4000001160b */
[-C--:B------:R-:W-:Y:S02]  /*4ce0*/  LEA.HI.X.SX32 R7, R224, R51.reuse, 0x1, P5 ;  /* 0x00000033e0077211 */ /* 0x080fe400028f0eff */
[-C--:B------:R-:W-:Y:S02]  /*4cf0*/  LEA.HI.X.SX32 R5, R215, R51.reuse, 0x1, P2 ;  /* 0x00000033d7057211 */ /* 0x080fe400010f0eff */
[----:B------:R-:W-:Y:S01]  /*4d00*/  LOP3.LUT P2, RZ, R2, 0x1, RZ, 0xc0, !PT ;  /* 0x0000000102ff7812 */ /* 0x000fe2000784c0ff */
[----:B------:R1:W5:Y:S01]  /*4d10*/  @!P1 LDG.E.U16 R199, desc[UR22][R6.64] ;  /* 0x0000001606c79981 */ /* 0x000362000c1e1500 */
[----:B------:R-:W-:Y:S01]  /*4d20*/  LOP3.LUT P5, RZ, R20, 0x1, RZ, 0xc0, !PT ;  /* 0x0000000114ff7812 */ /* 0x000fe200078ac0ff */
[----:B--2---:R-:W-:Y:S01]  /*4d30*/  IMAD R19, R52, 0x1a, RZ ;  /* 0x0000001a34137824 */ /* 0x004fe200078e02ff */
[-C--:B------:R-:W-:Y:S01]  /*4d40*/  IADD3 R20, P1, PT, R35, R50.reuse, RZ ;  /* 0x0000003223147210 */ /* 0x080fe20007f3e0ff */
[----:B------:R2:W5:Y:S01]  /*4d50*/  @!P0 LDG.E.U16 R208, desc[UR22][R4.64] ;  /* 0x0000001604d08981 */ /* 0x000562000c1e1500 */
[C---:B------:R-:W-:Y:S01]  /*4d60*/  VIADD R2, R10.reuse, 0xfffffff8 ;  /* 0xfffffff80a027836 */ /* 0x040fe20000000000 */
[----:B------:R-:W-:Y:S01]  /*4d70*/  IADD3 R8, P0, PT, R65, R50, RZ ;  /* 0x0000003241087210 */ /* 0x000fe20007f1e0ff */
[----:B------:R-:W-:Y:S01]  /*4d80*/  VIADD R18, R10, 0xfffffff1 ;  /* 0xfffffff10a127836 */ /* 0x000fe20000000000 */
[----:B------:R-:W-:-:S02]  /*4d90*/  LEA.HI.X.SX32 R21, R21, R51, 0x1, P1 ;  /* 0x0000003315157211 */ /* 0x000fc400008f0eff */
[----:B------:R-:W-:Y:S02]  /*4da0*/  LEA.HI.X.SX32 R9, R19, R51, 0x1, P0 ;  /* 0x0000003313097211 */ /* 0x000fe400000f0eff */
[----:B------:R-:W-:Y:S01]  /*4db0*/  ISETP.GE.U32.AND P0, PT, R2, 0x7fffffb9, PT ;  /* 0x7fffffb90200780c */ /* 0x000fe20003f06070 */
[----:B------:R-:W5:Y:S01]  /*4dc0*/  @P2 LDG.E.U16 R62, desc[UR22][R20.64] ;  /* 0x00000016143e2981 */ /* 0x000f62000c1e1500 */
[----:B------:R-:W-:Y:S02]  /*4dd0*/  ISETP.GE.U32.AND P1, PT, R18, 0x7fffffb2, PT ;  /* 0x7fffffb21200780c */ /* 0x000fe40003f26070 */
[-C--:B-1----:R-:W-:Y:S01]  /*4de0*/  IADD3 R6, P2, PT, R216, R50.reuse, RZ ;  /* 0x00000032d8067210 */ /* 0x082fe20007f5e0ff */
[----:B------:R1:W5:Y:S01]  /*4df0*/  @P5 LDG.E.U16 R57, desc[UR22][R8.64] ;  /* 0x0000001608395981 */ /* 0x000362000c1e1500 */
[----:B--2---:R-:W-:Y:S02]  /*4e00*/  IADD3 R4, P5, PT, R49, R50, RZ ;  /* 0x0000003231047210 */ /* 0x004fe40007fbe0ff */
[----:B------:R-:W-:-:S02]  /*4e10*/  SHF.R.U32.HI R2, RZ, 0x2, R11 ;  /* 0x00000002ff027819 */ /* 0x000fc4000001160b */
[-C--:B------:R-:W-:Y:S02]  /*4e20*/  LEA.HI.X.SX32 R7, R225, R51.reuse, 0x1, P2 ;  /* 0x00000033e1077211 */ /* 0x080fe400010f0eff */
[----:B------:R-:W-:Y:S02]  /*4e30*/  LEA.HI.X.SX32 R5, R216, R51, 0x1, P5 ;  /* 0x00000033d8057211 */ /* 0x000fe400028f0eff */
[----:B------:R-:W-:Y:S01]  /*4e40*/  LOP3.LUT P2, RZ, R2, 0x1, RZ, 0xc0, !PT ;  /* 0x0000000102ff7812 */ /* 0x000fe2000784c0ff */
[----:B------:R-:W5:Y:S01]  /*4e50*/  @!P0 LDG.E.U16 R204, desc[UR22][R6.64] ;  /* 0x0000001606cc8981 */ /* 0x000f62000c1e1500 */
[-C--:B-1----:R-:W-:Y:S01]  /*4e60*/  IADD3 R8, P0, PT, R61, R50.reuse, RZ ;  /* 0x000000323d087210 */ /* 0x082fe20007f1e0ff */
[----:B------:R-:W-:Y:S02]  /*4e70*/  VIADD R2, R10, 0xfffffff6 ;  /* 0xfffffff60a027836 */ /* 0x000fe40000000000 */
[----:B------:R1:W5:Y:S01]  /*4e80*/  @!P1 LDG.E.U16 R194, desc[UR22][R4.64] ;  /* 0x0000001604c29981 */ /* 0x000362000c1e1500 */
[----:B------:R-:W-:Y:S01]  /*4e90*/  IMAD R21, R52, 0x1d, RZ ;  /* 0x0000001d34157824 */ /* 0x000fe200078e02ff */
[----:B------:R-:W-:-:S02]  /*4ea0*/  IADD3 R20, P1, PT, R59, R50, RZ ;  /* 0x000000323b147210 */ /* 0x000fc40007f3e0ff */
[----:B------:R-:W-:Y:S02]  /*4eb0*/  SHF.R.U32.HI R18, RZ, 0x3, R11 ;  /* 0x00000003ff127819 */ /* 0x000fe4000001160b */
[-C--:B------:R-:W-:Y:S02]  /*4ec0*/  LEA.HI.X.SX32 R9, R49, R51.reuse, 0x1, P0 ;  /* 0x0000003331097211 */ /* 0x080fe400000f0eff */
[----:B------:R-:W-:Y:S01]  /*4ed0*/  ISETP.GE.U32.AND P0, PT, R2, 0x7fffffb7, PT ;  /* 0x7fffffb70200780c */ /* 0x000fe20003f06070 */
[----:B------:R-:W-:Y:S01]  /*4ee0*/  VIADD R2, R10, 0xfffffff4 ;  /* 0xfffffff40a027836 */ /* 0x000fe20000000000 */
[-C--:B------:R-:W-:Y:S02]  /*4ef0*/  LEA.HI.X.SX32 R21, R21, R51.reuse, 0x1, P1 ;  /* 0x0000003315157211 */ /* 0x080fe400008f0eff */
[----:B------:R-:W-:Y:S02]  /*4f00*/  LOP3.LUT P5, RZ, R18, 0x1, RZ, 0xc0, !PT ;  /* 0x0000000112ff7812 */ /* 0x000fe400078ac0ff */
[----:B------:R-:W-:Y:S01]  /*4f10*/  ISETP.GE.U32.AND P1, PT, R2, 0x7fffffb5, PT ;  /* 0x7fffffb50200780c */ /* 0x000fe20003f26070 */
[----:B------:R-:W5:Y:S01]  /*4f20*/  @P2 LDG.E.U16 R55, desc[UR22][R20.64] ;  /* 0x0000001614372981 */ /* 0x000f62000c1e1500 */
[----:B-1----:R-:W-:Y:S01]  /*4f30*/  IADD3 R4, P2, PT, R45, R50, RZ ;  /* 0x000000322d047210 */ /* 0x002fe20007f5e0ff */
[C---:B------:R-:W-:Y:S01]  /*4f40*/  VIADD R2, R10.reuse, 0xfffffff7 ;  /* 0xfffffff70a027836 */ /* 0x040fe20000000000 */
[----:B------:R-:W-:Y:S01]  /*4f50*/  PRMT R18, RZ, 0x7610, R18 ;  /* 0x00007610ff127816 */ /* 0x000fe20000000012 */
[----:B------:R-:W-:Y:S01]  /*4f60*/  VIADD R7, R10, 0xfffffff2 ;  /* 0xfffffff20a077836 */ /* 0x000fe20000000000 */
[----:B------:R-:W-:-:S02]  /*4f70*/  LEA.HI.X.SX32 R5, R223, R51, 0x1, P2 ;  /* 0x00000033df057211 */ /* 0x000fc400010f0eff */
[----:B------:R-:W-:Y:S01]  /*4f80*/  ISETP.GE.U32.AND P2, PT, R2, 0x7fffffb8, PT ;  /* 0x7fffffb80200780c */ /* 0x000fe20003f46070 */
[----:B------:R-:W-:Y:S01]  /*4f90*/  VIADD R2, R10, 0xffffffcc ;  /* 0xffffffcc0a027836 */ /* 0x000fe20000000000 */
[----:B------:R-:W-:Y:S01]  /*4fa0*/  IADD3 R6, P6, PT, R47, R50, RZ ;  /* 0x000000322f067210 */ /* 0x000fe20007fde0ff */
[----:B------:R1:W5:Y:S01]  /*4fb0*/  @P5 LDG.E.U16 R18, desc[UR22][R8.64] ;  /* 0x0000001608125981 */ /* 0x000362000c1e1500 */
[----:B------:R-:W-:Y:S02]  /*4fc0*/  ISETP.GE.U32.AND P5, PT, R7, 0x7fffffb3, PT ;  /* 0x7fffffb30700780c */ /* 0x000fe40003fa6070 */
[----:B------:R-:W-:Y:S01]  /*4fd0*/  LEA.HI.X.SX32 R7, R220, R51, 0x1, P6 ;  /* 0x00000033dc077211 */ /* 0x000fe200030f0eff */
[----:B------:R2:W5:Y:S01]  /*4fe0*/  @!P0 LDG.E.U16 R196, desc[UR22][R4.64] ;  /* 0x0000001604c48981 */ /* 0x000562000c1e1500 */
[----:B------:R-:W-:Y:S01]  /*4ff0*/  ISETP.GE.U32.AND P0, PT, R2, 0x7fffff8d, PT ;  /* 0x7fffff8d0200780c */ /* 0x000fe20003f06070 */
[C---:B------:R-:W-:Y:S02]  /*5000*/  VIADD R2, R10.reuse, 0xffffffcd ;  /* 0xffffffcd0a027836 */ /* 0x040fe40000000000 */
[----:B------:R3:W5:Y:S01]  /*5010*/  @!P1 LDG.E.U16 R198, desc[UR22][R6.64] ;  /* 0x0000001606c69981 */ /* 0x000762000c1e1500 */
[----:B-1----:R-:W-:-:S02]  /*5020*/  VIADD R8, R10, 0xffffffce ;  /* 0xffffffce0a087836 */ /* 0x002fc40000000000 */
[----:B------:R-:W-:Y:S01]  /*5030*/  ISETP.GE.U32.AND P1, PT, R2, 0x7fffff8e, PT ;  /* 0x7fffff8e0200780c */ /* 0x000fe20003f26070 */
[----:B------:R-:W-:Y:S01]  /*5040*/  VIADD R2, R10, 0xffffffcf ;  /* 0xffffffcf0a027836 */ /* 0x000fe20000000000 */
[----:B------:R-:W-:Y:S02]  /*5050*/  SEL R9, RZ, 0x1, P0 ;  /* 0x00000001ff097807 */ /* 0x000fe40000000000 */
[----:B------:R-:W-:Y:S01]  /*5060*/  ISETP.GE.U32.AND P0, PT, R8, 0x7fffff8f, PT ;  /* 0x7fffff8f0800780c */ /* 0x000fe20003f06070 */
[----:B------:R-:W-:Y:S01]  /*5070*/  VIADD R8, R10, 0xffffffc8 ;  /* 0xffffffc80a087836 */ /* 0x000fe20000000000 */
[----:B------:R-:W-:Y:S02]  /*5080*/  SEL R22, RZ, 0x1fffe, P1 ;  /* 0x0001fffeff167807 */ /* 0x000fe40000800000 */
[----:B------:R-:W-:Y:S01]  /*5090*/  ISETP.GE.U32.AND P1, PT, R2, 0x7fffff90, PT ;  /* 0x7fffff900200780c */ /* 0x000fe20003f26070 */
[C---:B------:R-:W-:Y:S01]  /*50a0*/  VIADD R2, R10.reuse, 0xffffffc9 ;  /* 0xffffffc90a027836 */ /* 0x040fe20000000000 */
[----:B------:R-:W-:Y:S01]  /*50b0*/  SEL R54, RZ, 0x4, P0 ;  /* 0x00000004ff367807 */ /* 0x000fe20000000000 */
[----:B--2---:R-:W-:Y:S01]  /*50c0*/  VIADD R5, R10, 0xffffffca ;  /* 0xffffffca0a057836 */ /* 0x004fe20000000000 */
[----:B------:R-:W-:Y:S01]  /*50d0*/  ISETP.GE.U32.AND P0, PT, R8, 0x7fffff89, PT ;  /* 0x7fffff890800780c */ /* 0x000fe20003f06070 */
[----:B------:R-:W-:Y:S01]  /*50e0*/  VIADD R4, R10, 0xffffffcb ;  /* 0xffffffcb0a047836 */ /* 0x000fe20000000000 */
[----:B------:R-:W-:-:S02]  /*50f0*/  SEL R79, RZ, 0x7fff8, P1 ;  /* 0x0007fff8ff4f7807 */ /* 0x000fc40000800000 */
[----:B------:R-:W-:Y:S01]  /*5100*/  ISETP.GE.U32.AND P1, PT, R2, 0x7fffff8a, PT ;  /* 0x7fffff8a0200780c */ /* 0x000fe20003f26070 */
[----:B---3--:R-:W-:Y:S01]  /*5110*/  VIADD R6, R10, 0xffffffc4 ;  /* 0xffffffc40a067836 */ /* 0x008fe20000000000 */
[----:B------:R-:W-:Y:S02]  /*5120*/  SEL R2, RZ, 0x1, P0 ;  /* 0x00000001ff027807 */ /* 0x000fe40000000000 */
[----:B------:R-:W-:Y:S02]  /*5130*/  ISETP.GE.U32.AND P0, PT, R5, 0x7fffff8b, PT ;  /* 0x7fffff8b0500780c */ /* 0x000fe40003f06070 */
[----:B------:R-:W-:Y:S02]  /*5140*/  SEL R5, RZ, 0x1fffe, P1 ;  /* 0x0001fffeff057807 */ /* 0x000fe40000800000 */
[----:B------:R-:W-:Y:S01]  /*5150*/  ISETP.GE.U32.AND P1, PT, R4, 0x7fffff8c, PT ;  /* 0x7fffff8c0400780c */ /* 0x000fe20003f26070 */
[----:B------:R-:W-:Y:S01]  /*5160*/  VIADD R4, R10, 0xffffffc5 ;  /* 0xffffffc50a047836 */ /* 0x000fe20000000000 */
[----:B------:R-:W-:-:S02]  /*5170*/  SEL R77, RZ, 0x4, P0 ;  /* 0x00000004ff4d7807 */ /* 0x000fc40000000000 */
[----:B------:R-:W-:Y:S01]  /*5180*/  ISETP.GE.U32.AND P0, PT, R6, 0x7fffff85, PT ;  /* 0x7fffff850600780c */ /* 0x000fe20003f06070 */
[----:B------:R-:W-:Y:S01]  /*5190*/  VIADD R6, R10, 0xffffffc6 ;  /* 0xffffffc60a067836 */ /* 0x000fe20000000000 */
[----:B------:R-:W-:Y:S02]  /*51a0*/  SEL R38, RZ, 0x7fff8, P1 ;  /* 0x0007fff8ff267807 */ /* 0x000fe40000800000 */
[----:B------:R-:W-:Y:S01]  /*51b0*/  ISETP.GE.U32.AND P1, PT, R4, 0x7fffff86, PT ;  /* 0x7fffff860400780c */ /* 0x000fe20003f26070 */
[----:B------:R-:W-:Y:S01]  /*51c0*/  VIADD R8, R10, 0xffffffc7 ;  /* 0xffffffc70a087836 */ /* 0x000fe20000000000 */
[----:B------:R-:W-:Y:S02]  /*51d0*/  SEL R4, RZ, 0x1, P0 ;  /* 0x00000001ff047807 */ /* 0x000fe40000000000 */
[----:B------:R-:W-:Y:S01]  /*51e0*/  ISETP.GE.U32.AND P0, PT, R6, 0x7fffff87, PT ;  /* 0x7fffff870600780c */ /* 0x000fe20003f06070 */
[----:B------:R-:W-:Y:S01]  /*51f0*/  VIADD R6, R10, 0xffffffc1 ;  /* 0xffffffc10a067836 */ /* 0x000fe20000000000 */
[----:B------:R-:W-:-:S02]  /*5200*/  SEL R7, RZ, 0x1fffe, P1 ;  /* 0x0001fffeff077807 */ /* 0x000fc40000800000 */
[----:B------:R-:W-:Y:S01]  /*5210*/  ISETP.GE.U32.AND P1, PT, R8, 0x7fffff88, PT ;  /* 0x7fffff880800780c */ /* 0x000fe20003f26070 */
[----:B------:R-:W-:Y:S01]  /*5220*/  VIADD R8, R10, 0xffffffc2 ;  /* 0xffffffc20a087836 */ /* 0x000fe20000000000 */
[----:B------:R-:W-:Y:S01]  /*5230*/  ISETP.GE.U32.AND P6, PT, R6, 0x7fffff82, PT ;  /* 0x7fffff820600780c */ /* 0x000fe20003fc6070 */
[----:B------:R-:W-:Y:S01]  /*5240*/  VIADD R6, R10, 0xffffffc3 ;  /* 0xffffffc30a067836 */ /* 0x000fe20000000000 */
[----:B------:R-:W-:Y:S02]  /*5250*/  SEL R75, RZ, 0x4, P0 ;  /* 0x00000004ff4b7807 */ /* 0x000fe40000000000 */
[----:B------:R-:W-:Y:S02]  /*5260*/  SEL R34, RZ, 0x7fff8, P1 ;  /* 0x0007fff8ff227807 */ /* 0x000fe40000800000 */
[----:B------:R-:W-:Y:S01]  /*5270*/  ISETP.GE.U32.AND P0, PT, R8, 0x7fffff83, PT ;  /* 0x7fffff830800780c */ /* 0x000fe20003f06070 */
[----:B------:R-:W-:Y:S01]  /*5280*/  VIADD R8, R10, 0xffffffdc ;  /* 0xffffffdc0a087836 */ /* 0x000fe20000000000 */
        /* <DEDUP_REMOVED lines=21> */
[----:B------:R-:W-:Y:S01]  /*53e0*/  VIADD R21, R10, 0xffffffd4 ;  /* 0xffffffd40a157836 */ /* 0x000fe20000000000 */
[----:B------:R-:W-:-:S02]  /*53f0*/  ISETP.GE.U32.AND P0, PT, R8, 0x7fffff9b, PT ;  /* 0x7fffff9b0800780c */ /* 0x000fc40003f06070 */
[----:B------:R-:W-:Y:S02]  /*5400*/  SEL R163, RZ, 0x1fffe, P1 ;  /* 0x0001fffeffa37807 */ /* 0x000fe40000800000 */
[----:B------:R-:W-:Y:S01]  /*5410*/  ISETP.GE.U32.AND P1, PT, R6, 0x7fffff9c, PT ;  /* 0x7fffff9c0600780c */ /* 0x000fe20003f26070 */
[C---:B------:R-:W-:Y:S01]  /*5420*/  VIADD R6, R10.reuse, 0xffffffd5 ;  /* 0xffffffd50a067836 */ /* 0x040fe20000000000 */
        /* <DEDUP_REMOVED lines=10> */
[----:B------:R-:W-:Y:S02]  /*54d0*/  ISETP.GE.U32.AND P1, PT, R21, 0x7fffff98, PT ;  /* 0x7fffff981500780c */ /* 0x000fe40003f26070 */
[----:B------:R-:W-:Y:S02]  /*54e0*/  SEL R21, RZ, 0x4, P0 ;  /* 0x00000004ff157807 */ /* 0x000fe40000000000 */
[----:B------:R-:W-:Y:S02]  /*54f0*/  ISETP.GE.U32.AND P0, PT, R6, 0x7fffff91, PT ;  /* 0x7fffff910600780c */ /* 0x000fe40003f06070 */
[----:B------:R-:W-:-:S02]  /*5500*/  SEL R6, RZ, 0x7fff8, P1 ;  /* 0x0007fff8ff067807 */ /* 0x000fc40000800000 */
[----:B------:R-:W-:Y:S01]  /*5510*/  ISETP.GE.U32.AND P1, PT, R24, 0x7fffff92, PT ;  /* 0x7fffff921800780c */ /* 0x000fe20003f26070 */
[----:B------:R-:W-:Y:S01]  /*5520*/  VIADD R24, R10, 0xffffffd3 ;  /* 0xffffffd30a187836 */ /* 0x000fe20000000000 */
[----:B------:R-:W-:Y:S01]  /*5530*/  SEL R66, RZ, 0x1, P0 ;  /* 0x00000001ff427807 */ /* 0x000fe20000000000 */
[----:B------:R-:W-:Y:S01]  /*5540*/  IMAD.IADD R56, R2, 0x1, R5 ;  /* 0x0000000102387824 */ /* 0x000fe200078e0205 */
[----:B------:R-:W-:Y:S01]  /*5550*/  SEL R167, RZ, 0x1fffe, P1 ;  /* 0x0001fffeffa77807 */ /* 0x000fe20000800000 */
[----:B------:R-:W-:Y:S01]  /*5560*/  IMAD.IADD R58, R4, 0x1, R7 ;  /* 0x00000001043a7824 */ /* 0x000fe200078e0207 */
[----:B------:R-:W-:Y:S01]  /*5570*/  ISETP.GE.U32.AND P0, PT, R26, 0x7fffff93, PT ;  /* 0x7fffff931a00780c */ /* 0x000fe20003f06070 */
[----:B------:R-:W-:Y:S01]  /*5580*/  IMAD R5, R52, 0x3c, RZ ;  /* 0x0000003c34057824 */ /* 0x000fe200078e02ff */
[----:B------:R-:W-:Y:S01]  /*5590*/  ISETP.GE.U32.AND P1, PT, R24, 0x7fffff94, PT ;  /* 0x7fffff941800780c */ /* 0x000fe20003f26070 */
[C---:B------:R-:W-:Y:S01]  /*55a0*/  IMAD R7, R52.reuse, 0x3e, RZ ;  /* 0x0000003e34077824 */ /* 0x040fe200078e02ff */
[----:B------:R-:W-:Y:S01]  /*55b0*/  SEL R4, RZ, 0x4, P0 ;  /* 0x00000004ff047807 */ /* 0x000fe20000000000 */
[----:B------:R-:W-:Y:S01]  /*55c0*/  IMAD.IADD R30, R9, 0x1, R22 ;  /* 0x00000001091e7824 */ /* 0x000fe200078e0216 */
[----:B------:R-:W-:Y:S01]  /*55d0*/  SEL R9, RZ, 0x7fff8, P1 ;  /* 0x0007fff8ff097807 */ /* 0x000fe20000800000 */
[----:B------:R-:W-:Y:S01]  /*55e0*/  IMAD R45, R52, 0x1f, RZ ;  /* 0x0000001f342d7824 */ /* 0x000fe200078e02ff */
[----:B------:R-:W-:-:S02]  /*55f0*/  IADD3 R48, P0, PT, R5, R50, RZ ;  /* 0x0000003205307210 */ /* 0x000fc40007f1e0ff */
[-C--:B------:R-:W-:Y:S01]  /*5600*/  IADD3 R94, P1, PT, R7, R50.reuse, RZ ;  /* 0x00000032075e7210 */ /* 0x080fe20007f3e0ff */
[C---:B------:R-:W-:Y:S01]  /*5610*/  IMAD.SHL.U32 R47, R52.reuse, 0x20, RZ ;  /* 0x00000020342f7824 */ /* 0x040fe200078e00ff */
[-C--:B------:R-:W-:Y:S02]  /*5620*/  LEA.HI.X.SX32 R49, R23, R51.reuse, 0x1, P0 ;  /* 0x0000003317317211 */ /* 0x080fe400000f0eff */
[-C--:B------:R-:W-:Y:S02]  /*5630*/  LEA.HI.X.SX32 R95, R45, R51.reuse, 0x1, P1 ;  /* 0x000000332d5f7211 */ /* 0x080fe400008f0eff */
[-C--:B------:R-:W-:Y:S02]  /*5640*/  LEA R22, P0, R52, R50.reuse, 0x6 ;  /* 0x0000003234167211 */ /* 0x080fe400078030ff */
[----:B------:R-:W-:Y:S02]  /*5650*/  IADD3 R92, P1, PT, R93, R50, RZ ;  /* 0x000000325d5c7210 */ /* 0x000fe40007f3e0ff */
[----:B------:R-:W-:-:S02]  /*5660*/  LEA.HI.X.SX32 R23, R47, R51, 0x1, P0 ;  /* 0x000000332f177211 */ /* 0x000fc400000f0eff */
[-C--:B------:R-:W-:Y:S02]  /*5670*/  LEA.HI.X.SX32 R93, R81, R51.reuse, 0x1, P1 ;  /* 0x00000033515d7211 */ /* 0x080fe400008f0eff */
[-C--:B------:R-:W-:Y:S02]  /*5680*/  IADD3 R46, P0, PT, R89, R50.reuse, RZ ;  /* 0x00000032592e7210 */ /* 0x080fe40007f1e0ff */
[-C--:B------:R-:W-:Y:S02]  /*5690*/  IADD3 R90, P1, PT, R91, R50.reuse, RZ ;  /* 0x000000325b5a7210 */ /* 0x080fe40007f3e0ff */
[-C--:B------:R-:W-:Y:S02]  /*56a0*/  LEA.HI.X.SX32 R47, R25, R51.reuse, 0x1, P0 ;  /* 0x00000033192f7211 */ /* 0x080fe400000f0eff */
[----:B------:R-:W-:Y:S02]  /*56b0*/  LEA.HI.X.SX32 R91, R83, R51, 0x1, P1 ;  /* 0x00000033535b7211 */ /* 0x000fe400008f0eff */
[----:B------:R-:W-:-:S02]  /*56c0*/  IADD3 R24, P0, PT, R169, R50, RZ ;  /* 0x00000032a9187210 */ /* 0x000fc40007f1e0ff */
[-C--:B------:R-:W-:Y:S01]  /*56d0*/  IADD3 R88, P1, PT, R171, R50.reuse, RZ ;  /* 0x00000032ab587210 */ /* 0x080fe20007f3e0ff */
[C---:B------:R-:W-:Y:S01]  /*56e0*/  IMAD R83, R52.reuse, 0x52, RZ ;  /* 0x0000005234537824 */ /* 0x040fe200078e02ff */
[-C--:B------:R-:W-:Y:S02]  /*56f0*/  LEA.HI.X.SX32 R25, R39, R51.reuse, 0x1, P0 ;  /* 0x0000003327197211 */ /* 0x080fe400000f0eff */
[-C--:B------:R-:W-:Y:S02]  /*5700*/  LEA.HI.X.SX32 R89, R85, R51.reuse, 0x1, P1 ;  /* 0x0000003355597211 */ /* 0x080fe400008f0eff */
[-C--:B------:R-:W-:Y:S02]  /*5710*/  IADD3 R44, P0, PT, R173, R50.reuse, RZ ;  /* 0x00000032ad2c7210 */ /* 0x080fe40007f1e0ff */
[-C--:B------:R-:W-:Y:S01]  /*5720*/  IADD3 R86, P1, PT, R175, R50.reuse, RZ ;  /* 0x00000032af567210 */ /* 0x080fe20007f3e0ff */
[----:B------:R-:W-:Y:S01]  /*5730*/  IMAD R81, R52, 0x29, RZ ;  /* 0x0000002934517824 */ /* 0x000fe200078e02ff */
[-C--:B------:R-:W-:Y:S01]  /*5740*/  LEA.HI.X.SX32 R45, R29, R51.reuse, 0x1, P0 ;  /* 0x000000331d2d7211 */ /* 0x080fe200000f0eff */
[----:B------:R-:W-:Y:S01]  /*5750*/  VIADD R2, R10, 0xffffffc0 ;  /* 0xffffffc00a027836 */ /* 0x000fe20000000000 */
[----:B------:R-:W-:Y:S01]  /*5760*/  LEA.HI.X.SX32 R87, R87, R51, 0x1, P1 ;  /* 0x0000003357577211 */ /* 0x000fe200008f0eff */
[----:B------:R-:W-:Y:S01]  /*5770*/  IMAD R39, R52, 0x54, RZ ;  /* 0x0000005434277824 */ /* 0x000fe200078e02ff */
[----:B------:R-:W-:-:S02]  /*5780*/  IADD3 R26, P0, PT, R177, R50, RZ ;  /* 0x00000032b11a7210 */ /* 0x000fc40007f1e0ff */
[-C--:B------:R-:W-:Y:S01]  /*5790*/  IADD3 R84, P1, PT, R83, R50.reuse, RZ ;  /* 0x0000003253547210 */ /* 0x080fe20007f3e0ff */
[----:B------:R-:W-:Y:S01]  /*57a0*/  IMAD R83, R52, 0x56, RZ ;  /* 0x0000005634537824 */ /* 0x000fe200078e02ff */
[-C--:B------:R-:W-:Y:S02]  /*57b0*/  LEA.HI.X.SX32 R27, R27, R51.reuse, 0x1, P0 ;  /* 0x000000331b1b7211 */ /* 0x080fe400000f0eff */
[----:B------:R-:W-:Y:S02]  /*57c0*/  LEA.HI.X.SX32 R85, R81, R51, 0x1, P1 ;  /* 0x0000003351557211 */ /* 0x000fe400008f0eff */
[----:B------:R-:W-:Y:S02]  /*57d0*/  ISETP.GE.U32.AND P0, PT, R2, 0x7fffff81, PT ;  /* 0x7fffff810200780c */ /* 0x000fe40003f06070 */
[----:B------:R-:W-:Y:S01]  /*57e0*/  IADD3 R42, P1, PT, R39, R50, RZ ;  /* 0x00000032272a7210 */ /* 0x000fe20007f3e0ff */
[C---:B------:R-:W-:Y:S01]  /*57f0*/  IMAD R29, R52.reuse, 0x2b, RZ ;  /* 0x0000002b341d7824 */ /* 0x040fe200078e02ff */
[----:B------:R-:W-:Y:S01]  /*5800*/  SEL R97, RZ, 0x1fffe, P6 ;  /* 0x0001fffeff617807 */ /* 0x000fe20003000000 */
[----:B------:R-:W-:Y:S01]  /*5810*/  IMAD R39, R52, 0x58, RZ ;  /* 0x0000005834277824 */ /* 0x000fe200078e02ff */
[----:B------:R-:W-:-:S02]  /*5820*/  SEL R28, RZ, 0x1, P0 ;  /* 0x00000001ff1c7807 */ /* 0x000fc40000000000 */
[-C--:B------:R-:W-:Y:S02]  /*5830*/  LEA.HI.X.SX32 R43, R43, R51.reuse, 0x1, P1 ;  /* 0x000000332b2b7211 */ /* 0x080fe400008f0eff */
[-C--:B------:R-:W-:Y:S01]  /*5840*/  IADD3 R82, P1, PT, R83, R50.reuse, RZ ;  /* 0x0000003253527210 */ /* 0x080fe20007f3e0ff */
[----:B------:R-:W-:Y:S02]  /*5850*/  IMAD.IADD R97, R28, 0x1, R97 ;  /* 0x000000011c617824 */ /* 0x000fe400078e0261 */
[----:B------:R-:W-:Y:S01]  /*5860*/  IMAD R81, R52, 0x5a, RZ ;  /* 0x0000005a34517824 */ /* 0x000fe200078e02ff */
[-C--:B------:R-:W-:Y:S02]  /*5870*/  LEA.HI.X.SX32 R83, R29, R51.reuse, 0x1, P1 ;  /* 0x000000331d537211 */ /* 0x080fe400008f0eff */
[-C--:B------:R-:W-:Y:S01]  /*5880*/  IADD3 R28, P1, PT, R39, R50.reuse, RZ ;  /* 0x00000032271c7210 */ /* 0x080fe20007f3e0ff */
[----:B------:R-:W-:Y:S02]  /*5890*/  IMAD.IADD R60, R60, 0x1, R163 ;  /* 0x000000013c3c7824 */ /* 0x000fe400078e02a3 */
[C---:B------:R-:W-:Y:S01]  /*58a0*/  IMAD R39, R52.reuse, 0x2d, RZ ;  /* 0x0000002d34277824 */ /* 0x040fe200078e02ff */
[----:B------:R-:W-:Y:S01]  /*58b0*/  LEA.HI.X.SX32 R29, R67, R51, 0x1, P1 ;  /* 0x00000033431d7211 */ /* 0x000fe200008f0eff */
[----:B------:R-:W-:Y:S01]  /*58c0*/  IMAD R163, R52, 0x5c, RZ ;  /* 0x0000005c34a37824 */ /* 0x000fe200078e02ff */
[----:B------:R-:W-:Y:S01]  /*58d0*/  IADD3 R80, P1, PT, R81, R50, RZ ;  /* 0x0000003251507210 */ /* 0x000fe20007f3e0ff */
[----:B------:R-:W-:-:S02]  /*58e0*/  IMAD.IADD R161, R40, 0x1, R161 ;  /* 0x0000000128a17824 */ /* 0x000fc400078e02a1 */
[C---:B------:R-:W-:Y:S01]  /*58f0*/  IMAD R67, R52.reuse, 0x5e, RZ ;  /* 0x0000005e34437824 */ /* 0x040fe200078e02ff */
[-C--:B------:R-:W-:Y:S02]  /*5900*/  LEA.HI.X.SX32 R81, R39, R51.reuse, 0x1, P1 ;  /* 0x0000003327517211 */ /* 0x080fe400008f0eff */
[-C--:B------:R-:W-:Y:S01]  /*5910*/  IADD3 R40, P1, PT, R163, R50.reuse, RZ ;  /* 0x00000032a3287210 */ /* 0x080fe20007f3e0ff */
[----:B------:R-:W-:Y:S01]  /*5920*/  IMAD R39, R52, 0x2f, RZ ;  /* 0x0000002f34277824 */ /* 0x000fe200078e02ff */
[----:B------:R-:W-:Y:S01]  /*5930*/  LOP3.LUT R30, R30, 0x3, RZ, 0xc0, !PT ;  /* 0x000000031e1e7812 */ /* 0x000fe200078ec0ff */
[----:B------:R-:W-:Y:S01]  /*5940*/  IMAD R163, R52, 0x60, RZ ;  /* 0x0000006034a37824 */ /* 0x000fe200078e02ff */
[----:B------:R-:W-:Y:S02]  /*5950*/  LEA.HI.X.SX32 R41, R41, R51, 0x1, P1 ;  /* 0x0000003329297211 */ /* 0x000fe400008f0eff */
[----:B------:R-:W-:Y:S01]  /*5960*/  IADD3 R78, P1, PT, R67, R50, RZ ;  /* 0x00000032434e7210 */ /* 0x000fe20007f3e0ff */
[----:B------:R-:W-:Y:S01]  /*5970*/  IMAD.IADD R64, R64, 0x1, R165 ;  /* 0x0000000140407824 */ /* 0x000fe200078e02a5 */
[----:B------:R-:W-:Y:S01]  /*5980*/  IADD3 R54, PT, PT, R30, R79, R54 ;  /* 0x0000004f1e367210 */ /* 0x000fe20007ffe036 */
[----:B------:R-:W-:Y:S01]  /*5990*/  IMAD R165, R52, 0x62, RZ ;  /* 0x0000006234a57824 */ /* 0x000fe200078e02ff */
[----:B------:R-:W-:-:S02]  /*59a0*/  LEA.HI.X.SX32 R79, R39, R51, 0x1, P1 ;  /* 0x00000033274f7211 */ /* 0x000fc400008f0eff */
[-C--:B------:R-:W-:Y:S01]  /*59b0*/  IADD3 R30, P1, PT, R163, R50.reuse, RZ ;  /* 0x00000032a31e7210 */ /* 0x080fe20007f3e0ff */
[----:B------:R-:W-:Y:S01]  /*59c0*/  IMAD R67, R52, 0x31, RZ ;  /* 0x0000003134437824 */ /* 0x000fe200078e02ff */
[----:B------:R-:W-:Y:S01]  /*59d0*/  LOP3.LUT R56, R56, 0x3, RZ, 0xc0, !PT ;  /* 0x0000000338387812 */ /* 0x000fe200078ec0ff */
[----:B------:R-:W-:Y:S01]  /*59e0*/  IMAD R39, R52, 0x64, RZ ;  /* 0x0000006434277824 */ /* 0x000fe200078e02ff */
[----:B------:R-:W-:Y:S02]  /*59f0*/  LEA.HI.X.SX32 R31, R31, R51, 0x1, P1 ;  /* 0x000000331f1f7211 */ /* 0x000fe400008f0eff */
[----:B------:R-:W-:Y:S02]  /*5a00*/  LOP3.LUT R58, R58, 0x3, RZ, 0xc0, !PT ;  /* 0x000000033a3a7812 */ /* 0x000fe400078ec0ff */
[----:B------:R-:W-:Y:S02]  /*5a10*/  IADD3 R76, P1, PT, R165, R50, RZ ;  /* 0x00000032a54c7210 */ /* 0x000fe40007f3e0ff */
[----:B------:R-:W-:-:S02]  /*5a20*/  IADD3 R56, PT, PT, R56, R38, R77 ;  /* 0x0000002638387210 */ /* 0x000fc40007ffe04d */
[----:B------:R-:W-:Y:S01]  /*5a30*/  IADD3 R58, PT, PT, R58, R34, R75 ;  /* 0x000000223a3a7210 */ /* 0x000fe20007ffe04b */
[C---:B------:R-:W-:Y:S01]  /*5a40*/  IMAD R75, R52.reuse, 0x66, RZ ;  /* 0x00000066344b7824 */ /* 0x040fe200078e02ff */
[-C--:B------:R-:W-:Y:S02]  /*5a50*/  LEA.HI.X.SX32 R77, R67, R51.reuse, 0x1, P1 ;  /* 0x00000033434d7211 */ /* 0x080fe400008f0eff */
[-C--:B------:R-:W-:Y:S01]  /*5a60*/  IADD3 R38, P1, PT, R39, R50.reuse, RZ ;  /* 0x0000003227267210 */ /* 0x080fe20007f3e0ff */
[C---:B------:R-:W-:Y:S01]  /*5a70*/  IMAD R67, R52.reuse, 0x33, RZ ;  /* 0x0000003334437824 */ /* 0x040fe200078e02ff */
[----:B------:R-:W-:Y:S01]  /*5a80*/  LOP3.LUT R97, R97, 0x3, RZ, 0xc0, !PT ;  /* 0x0000000361617812 */ /* 0x000fe200078ec0ff */
[C---:B------:R-:W-:Y:S01]  /*5a90*/  IMAD R163, R52.reuse, 0x68, RZ ;  /* 0x0000006834a37824 */ /* 0x040fe200078e02ff */
[----:B------:R-:W-:Y:S02]  /*5aa0*/  LEA.HI.X.SX32 R39, R33, R51, 0x1, P1 ;  /* 0x0000003321277211 */ /* 0x000fe400008f0eff */
[----:B------:R-:W-:Y:S01]  /*5ab0*/  IADD3 R74, P1, PT, R75, R50, RZ ;  /* 0x000000324b4a7210 */ /* 0x000fe20007f3e0ff */
[----:B------:R-:W-:Y:S01]  /*5ac0*/  IMAD R165, R52, 0x6a, RZ ;  /* 0x0000006a34a57824 */ /* 0x000fe200078e02ff */
[----:B------:R-:W-:-:S02]  /*5ad0*/  IADD3 R97, PT, PT, R97, R32, R73 ;  /* 0x0000002061617210 */ /* 0x000fc40007ffe049 */
[-C--:B------:R-:W-:Y:S02]  /*5ae0*/  LEA.HI.X.SX32 R75, R67, R51.reuse, 0x1, P1 ;  /* 0x00000033434b7211 */ /* 0x080fe400008f0eff */
[-C--:B------:R-:W-:Y:S01]  /*5af0*/  IADD3 R32, P1, PT, R163, R50.reuse, RZ ;  /* 0x00000032a3207210 */ /* 0x080fe20007f3e0ff */
[C---:B------:R-:W-:Y:S01]  /*5b00*/  IMAD R73, R52.reuse, 0x35, RZ ;  /* 0x0000003534497824 */ /* 0x040fe200078e02ff */
[----:B------:R-:W-:Y:S01]  /*5b10*/  LOP3.LUT R161, R161, 0x3, RZ, 0xc0, !PT ;  /* 0x00000003a1a17812 */ /* 0x000fe200078ec0ff */
[----:B------:R-:W-:Y:S01]  /*5b20*/  IMAD R67, R52, 0x6c, RZ ;  /* 0x0000006c34437824 */ /* 0x000fe200078e02ff */
[----:B------:R-:W-:Y:S02]  /*5b30*/  LEA.HI.X.SX32 R33, R65, R51, 0x1, P1 ;  /* 0x0000003341217211 */ /* 0x000fe400008f0eff */
[----:B------:R-:W-:Y:S02]  /*5b40*/  IADD3 R72, P1, PT, R165, R50, RZ ;  /* 0x00000032a5487210 */ /* 0x000fe40007f3e0ff */
[----:B------:R-:W-:-:S02]  /*5b50*/  LOP3.LUT R60, R60, 0x3, RZ, 0xc0, !PT ;  /* 0x000000033c3c7812 */ /* 0x000fc400078ec0ff */
[----:B------:R-:W-:Y:S01]  /*5b60*/  IADD3 R20, PT, PT, R161, R71, R20 ;  /* 0x00000047a1147210 */ /* 0x000fe20007ffe014 */
[C---:B------:R-:W-:Y:S01]  /*5b70*/  IMAD R71, R52.reuse, 0x6e, RZ ;  /* 0x0000006e34477824 */ /* 0x040fe200078e02ff */
[----:B------:R-:W-:Y:S02]  /*5b80*/  LEA.HI.X.SX32 R73, R73, R51, 0x1, P1 ;  /* 0x0000003349497211 */ /* 0x000fe400008f0eff */
[-C--:B------:R-:W-:Y:S01]  /*5b90*/  IADD3 R68, P1, PT, R67, R50.reuse, RZ ;  /* 0x0000003243447210 */ /* 0x080fe20007f3e0ff */
[----:B------:R-:W-:Y:S01]  /*5ba0*/  IMAD R65, R52, 0x37, RZ ;  /* 0x0000003734417824 */ /* 0x000fe200078e02ff */
[----:B------:R-:W-:Y:S01]  /*5bb0*/  IADD3 R8, PT, PT, R60, R69, R8 ;  /* 0x000000453c087210 */ /* 0x000fe20007ffe008 */
[----:B------:R-:W-:Y:S01]  /*5bc0*/  IMAD R67, R52, 0x70, RZ ;  /* 0x0000007034437824 */ /* 0x000fe200078e02ff */
[-C--:B------:R-:W-:Y:S02]  /*5bd0*/  LEA.HI.X.SX32 R69, R35, R51.reuse, 0x1, P1 ;  /* 0x0000003323457211 */ /* 0x080fe400008f0eff */
[----:B------:R-:W-:Y:S01]  /*5be0*/  IADD3 R70, P1, PT, R71, R50, RZ ;  /* 0x0000003247467210 */ /* 0x000fe20007f3e0ff */
[----:B------:R-:W-:Y:S01]  /*5bf0*/  IMAD.IADD R66, R66, 0x1, R167 ;  /* 0x0000000142427824 */ /* 0x000fe200078e02a7 */
[----:B------:R-:W-:Y:S01]  /*5c00*/  LOP3.LUT R64, R64, 0x3, RZ, 0xc0, !PT ;  /* 0x0000000340407812 */ /* 0x000fe200078ec0ff */
[----:B------:R-:W-:Y:S01]  /*5c10*/  IMAD R161, R52, 0x72, RZ ;  /* 0x0000007234a17824 */ /* 0x000fe200078e02ff */
[----:B------:R-:W-:-:S02]  /*5c20*/  LEA.HI.X.SX32 R71, R65, R51, 0x1, P1 ;  /* 0x0000003341477211 */ /* 0x000fc400008f0eff */
[----:B------:R-:W-:Y:S02]  /*5c30*/  IADD3 R34, P1, PT, R67, R50, RZ ;  /* 0x0000003243227210 */ /* 0x000fe40007f3e0ff */
[----:B------:R-:W-:Y:S01]  /*5c40*/  IADD3 R6, PT, PT, R64, R6, R21 ;  /* 0x0000000640067210 */ /* 0x000fe20007ffe015 */
[----:B------:R-:W-:Y:S01]  /*5c50*/  IMAD R21, R52, 0x39, RZ ;  /* 0x0000003934157824 */ /* 0x000fe200078e02ff */
[----:B------:R-:W-:Y:S01]  /*5c60*/  LOP3.LUT R60, R66, 0x3, RZ, 0xc0, !PT ;  /* 0x00000003423c7812 */ /* 0x000fe200078ec0ff */
[C---:B------:R-:W-:Y:S01]  /*5c70*/  IMAD R65, R52.reuse, 0x74, RZ ;  /* 0x0000007434417824 */ /* 0x040fe200078e02ff */
[----:B------:R-:W-:Y:S02]  /*5c80*/  LEA.HI.X.SX32 R35, R61, R51, 0x1, P1 ;  /* 0x000000333d237211 */ /* 0x000fe400008f0eff */
[----:B------:R-:W-:Y:S01]  /*5c90*/  IADD3 R66, P1, PT, R161, R50, RZ ;  /* 0x00000032a1427210 */ /* 0x000fe20007f3e0ff */
[----:B------:R-:W-:-:S03]  /*5ca0*/  IMAD R61, R52, 0x76, RZ ;  /* 0x00000076343d7824 */ /* 0x000fc600078e02ff */
[----:B------:R-:W-:Y:S02]  /*5cb0*/  LEA.HI.X.SX32 R67, R21, R51, 0x1, P1 ;  /* 0x0000003315437211 */ /* 0x000fe400008f0eff */
[-C--:B------:R-:W-:Y:S02]  /*5cc0*/  IADD3 R64, P1, PT, R65, R50.reuse, RZ ;  /* 0x0000003241407210 */ /* 0x080fe40007f3e0ff */
[----:B------:R-:W-:Y:S01]  /*5cd0*/  IADD3 R4, PT, PT, R60, R9, R4 ;  /* 0x000000093c047210 */ /* 0x000fe20007ffe004 */
[C---:B------:R-:W-:Y:S01]  /*5ce0*/  IMAD R9, R52.reuse, 0x3b, RZ ;  /* 0x0000003b34097824 */ /* 0x040fe200078e02ff */
[----:B------:R-:W-:Y:S01]  /*5cf0*/  LOP3.LUT R97, R97, 0xf, RZ, 0xc0, !PT ;  /* 0x0000000f61617812 */ /* 0x000fe200078ec0ff */
[----:B------:R-:W-:Y:S01]  /*5d00*/  IMAD R161, R52, 0x78, RZ ;  /* 0x0000007834a17824 */ /* 0x000fe200078e02ff */
[-C--:B------:R-:W-:Y:S02]  /*5d10*/  LEA.HI.X.SX32 R65, R59, R51.reuse, 0x1, P1 ;  /* 0x000000333b417211 */ /* 0x080fe400008f0eff */
[----:B------:R-:W-:Y:S01]  /*5d20*/  IADD3 R60, P1, PT, R61, R50, RZ ;  /* 0x000000323d3c7210 */ /* 0x000fe20007f3e0ff */
[----:B------:R-:W-:Y:S01]  /*5d30*/  IMAD R97, R58, 0x10, R97 ;  /* 0x000000103a617824 */ /* 0x000fe200078e0261 */
[----:B------:R-:W-:Y:S01]  /*5d40*/  LOP3.LUT R21, R4, 0xf, RZ, 0xc0, !PT ;  /* 0x0000000f04157812 */ /* 0x000fe200078ec0ff */
[----:B------:R-:W-:Y:S01]  /*5d50*/  IMAD R163, R52, 0x7a, RZ ;  /* 0x0000007a34a37824 */ /* 0x000fe200078e02ff */
[----:B------:R-:W-:-:S02]  /*5d60*/  LEA.HI.X.SX32 R61, R9, R51, 0x1, P1 ;  /* 0x00000033093d7211 */ /* 0x000fc400008f0eff */
[-C--:B------:R-:W-:Y:S01]  /*5d70*/  IADD3 R58, P1, PT, R161, R50.reuse, RZ ;  /* 0x00000032a13a7210 */ /* 0x080fe20007f3e0ff */
[----:B------:R-:W-:Y:S02]  /*5d80*/  IMAD R96, R6, 0x10, R21 ;  /* 0x0000001006607824 */ /* 0x000fe400078e0215 */
[----:B------:R-:W-:Y:S01]  /*5d90*/  IMAD.SHL.U32 R9, R56, 0x100, RZ ;  /* 0x0000010038097824 */ /* 0x000fe200078e00ff */
[-C--:B------:R-:W-:Y:S01]  /*5da0*/  LEA.HI.X.SX32 R59, R5, R51.reuse, 0x1, P1 ;  /* 0x00000033053b7211 */ /* 0x080fe200008f0eff */
[C---:B------:R-:W-:Y:S01]  /*5db0*/  IMAD R21, R52.reuse, 0x3d, RZ ;  /* 0x0000003d34157824 */ /* 0x040fe200078e02ff */
[-C--:B------:R-:W-:Y:S01]  /*5dc0*/  IADD3 R4, P1, PT, R163, R50.reuse, RZ ;  /* 0x00000032a3047210 */ /* 0x080fe20007f3e0ff */
[----:B------:R-:W-:Y:S01]  /*5dd0*/  IMAD R165, R52, 0x7c, RZ ;  /* 0x0000007c34a57824 */ /* 0x000fe200078e02ff */
[----:B------:R-:W-:Y:S01]  /*5de0*/  LOP3.LUT R9, R9, 0xf00, RZ, 0xe2, !PT ;  /* 0x00000f0009097812 */ /* 0x000fe200078ee2ff */
[----:B------:R-:W-:Y:S01]  /*5df0*/  IMAD.SHL.U32 R8, R8, 0x100, RZ ;  /* 0x0000010008087824 */ /* 0x000fe200078e00ff */
[-C--:B------:R-:W-:Y:S01]  /*5e00*/  LEA.HI.X.SX32 R5, R21, R51.reuse, 0x1, P1 ;  /* 0x0000003315057211 */ /* 0x080fe200008f0eff */
[----:B------:R-:W-:Y:S01]  /*5e10*/  IMAD R163, R52, 0x7e, RZ ;  /* 0x0000007e34a37824 */ /* 0x000fe200078e02ff */
[----:B------:R-:W-:Y:S01]  /*5e20*/  IADD3 R6, P1, PT, R165, R50, RZ ;  /* 0x00000032a5067210 */ /* 0x000fe20007f3e0ff */
[----:B------:R-:W-:Y:S01]  /*5e30*/  IMAD R54, R54, 0x1000, R9 ;  /* 0x0000100036367824 */ /* 0x000fe200078e0209 */
[----:B------:R-:W-:Y:S01]  /*5e40*/  LOP3.LUT R161, R8, 0xf00, RZ, 0xe2, !PT ;  /* 0x00000f0008a17812 */ /* 0x000fe200078ee2ff */
[----:B------:R-:W-:Y:S01]  /*5e50*/  IMAD R9, R52, 0x3f, RZ ;  /* 0x0000003f34097824 */ /* 0x000fe200078e02ff */
[----:B------:R-:W-:-:S02]  /*5e60*/  LEA.HI.X.SX32 R7, R7, R51, 0x1, P1 ;  /* 0x0000003307077211 */ /* 0x000fc400008f0eff */
[-C--:B------:R-:W-:Y:S01]  /*5e70*/  IADD3 R8, P1, PT, R163, R50.reuse, RZ ;  /* 0x00000032a3087210 */ /* 0x080fe20007f3e0ff */
[----:B------:R-:W-:Y:S01]  /*5e80*/  IMAD R161, R20, 0x1000, R161 ;  /* 0x0000100014a17824 */ /* 0x000fe200078e02a1 */
[----:B------:R-:W-:Y:S02]  /*5e90*/  LOP3.LUT R97, R97, 0xff, RZ, 0xc0, !PT ;  /* 0x000000ff61617812 */ /* 0x000fe400078ec0ff */
[----:B------:R-:W-:Y:S02]  /*5ea0*/  LOP3.LUT R96, R96, 0xff, RZ, 0xc0, !PT ;  /* 0x000000ff60607812 */ /* 0x000fe400078ec0ff */
[-C--:B------:R-:W-:Y:S02]  /*5eb0*/  LEA.HI.X.SX32 R9, R9, R51.reuse, 0x1, P1 ;  /* 0x0000003309097211 */ /* 0x080fe400008f0eff */
[----:B------:R-:W-:Y:S01]  /*5ec0*/  IADD3 R20, P1, PT, R19, R50, RZ ;  /* 0x0000003213147210 */ /* 0x000fe20007f3e0ff */
[----:B------:R-:W-:Y:S02]  /*5ed0*/  IMAD.IADD R54, R54, 0x1, R97 ;  /* 0x0000000136367824 */ /* 0x000fe400078e0261 */
[----:B------:R-:W-:Y:S01]  /*5ee0*/  IMAD.IADD R161, R161, 0x1, R96 ;  /* 0x00000001a1a17824 */ /* 0x000fe200078e0260 */
[----:B------:R-:W-:-:S02]  /*5ef0*/  LEA.HI.X.SX32 R21, R217, R51, 0x1, P1 ;  /* 0x00000033d9157211 */ /* 0x000fc400008f0eff */
[----:B------:R-:W-:Y:S02]  /*5f00*/  LEA R96, P1, R52, R50, 0x4 ;  /* 0x0000003234607211 */ /* 0x000fe400078220ff */
[----:B------:R-:W-:Y:S02]  /*5f10*/  SHF.R.U32.HI R19, RZ, 0x1, R11 ;  /* 0x00000001ff137819 */ /* 0x000fe4000001160b */
[----:B------:R-:W-:Y:S02]  /*5f20*/  PRMT R161, R54, 0x5410, R161 ;  /* 0x0000541036a17816 */ /* 0x000fe400000000a1 */
[----:B------:R-:W-:Y:S02]  /*5f30*/  PRMT R11, RZ, 0x7610, R11 ;  /* 0x00007610ff0b7816 */ /* 0x000fe4000000000b */
[----:B------:R-:W-:Y:S02]  /*5f40*/  LEA.HI.X.SX32 R97, R226, R51, 0x1, P1 ;  /* 0x00000033e2617211 */ /* 0x000fe400008f0eff */
[----:B------:R-:W-:-:S02]  /*5f50*/  LOP3.LUT P1, RZ, R19, 0x1, RZ, 0xc0, !PT ;  /* 0x0000000113ff7812 */ /* 0x000fc4000782c0ff */
[----:B------:R-:W-:Y:S01]  /*5f60*/  SHF.R.U64 R19, R161, 0x1f, RZ ;  /* 0x0000001fa1137819 */ /* 0x000fe200000012ff */
[----:B------:R1:W5:Y:S01]  /*5f70*/  @!P5 LDG.E.U16 R11, desc[UR22][R20.64] ;  /* 0x00000016140bd981 */ /* 0x000362000c1e1500 */
[----:B------:R-:W-:Y:S02]  /*5f80*/  PRMT R193, RZ, 0x7610, R193 ;  /* 0x00007610ffc17816 */ /* 0x000fe400000000c1 */
[----:B------:R-:W-:Y:S02]  /*5f90*/  LOP3.LUT P5, RZ, R19, 0x1, RZ, 0xc0, !PT ;  /* 0x0000000113ff7812 */ /* 0x000fe400078ac0ff */
[C---:B------:R-:W-:Y:S02]  /*5fa0*/  SHF.R.U64 R19, R161.reuse, 0x1e, RZ ;  /* 0x0000001ea1137819 */ /* 0x040fe400000012ff */
[----:B------:R-:W-:Y:S01]  /*5fb0*/  PRMT R56, RZ, 0x7610, R56 ;  /* 0x00007610ff387816 */ /* 0x000fe20000000038 */
[----:B------:R-:W5:Y:S01]  /*5fc0*/  @!P2 LDG.E.U16 R193, desc[UR22][R96.64] ;  /* 0x0000001660c1a981 */ /* 0x000f62000c1e1500 */
[----:B------:R-:W-:-:S02]  /*5fd0*/  SHF.R.U64 R50, R161, 0x1d, RZ ;  /* 0x0000001da1327819 */ /* 0x000fc400000012ff */
[----:B------:R-:W-:Y:S02]  /*5fe0*/  LOP3.LUT P2, RZ, R19, 0x1, RZ, 0xc0, !PT ;  /* 0x0000000113ff7812 */ /* 0x000fe4000784c0ff */
[----:B------:R-:W-:Y:S01]  /*5ff0*/  PRMT R19, RZ, 0x7610, R19 ;  /* 0x00007610ff137816 */ /* 0x000fe20000000013 */
[----:B------:R2:W5:Y:S01]  /*6000*/  @P1 LDG.E.U16 R56, desc[UR22][R48.64] ;  /* 0x0000001630381981 */ /* 0x000562000c1e1500 */
[----:B------:R-:W-:Y:S02]  /*6010*/  PRMT R51, RZ, 0x7610, R51 ;  /* 0x00007610ff337816 */ /* 0x000fe40000000033 */
[----:B------:R-:W-:Y:S02]  /*6020*/  LOP3.LUT P1, RZ, R50, 0x1, RZ, 0xc0, !PT ;  /* 0x0000000132ff7812 */ /* 0x000fe4000782c0ff */
[C---:B------:R-:W-:Y:S01]  /*6030*/  SHF.R.U64 R50, R161.reuse, 0x1c, RZ ;  /* 0x0000001ca1327819 */ /* 0x040fe200000012ff */
[----:B------:R-:W5:Y:S01]  /*6040*/  @!P4 LDG.E.U16 R19, desc[UR22][R94.64] ;  /* 0x000000165e13c981 */ /* 0x000f62000c1e1500 */
[----:B-1----:R-:W-:-:S02]  /*6050*/  SHF.R.U64 R21, R161, 0x1b, RZ ;  /* 0x0000001ba1157819 */ /* 0x002fc400000012ff */
[----:B------:R-:W-:Y:S01]  /*6060*/  PRMT R20, RZ, 0x7610, R20 ;  /* 0x00007610ff147816 */ /* 0x000fe20000000014 */
[----:B------:R1:W5:Y:S01]  /*6070*/  @P5 LDG.E.U16 R51, desc[UR22][R22.64] ;  /* 0x0000001616335981 */ /* 0x000362000c1e1500 */
[----:B------:R-:W-:Y:S02]  /*6080*/  LOP3.LUT P4, RZ, R50, 0x1, RZ, 0xc0, !PT ;  /* 0x0000000132ff7812 */ /* 0x000fe4000788c0ff */
[----:B------:R-:W-:Y:S02]  /*6090*/  LOP3.LUT P5, RZ, R21, 0x1, RZ, 0xc0, !PT ;  /* 0x0000000115ff7812 */ /* 0x000fe400078ac0ff */
[C---:B------:R-:W-:Y:S01]  /*60a0*/  SHF.R.U64 R21, R161.reuse, 0x1a, RZ ;  /* 0x0000001aa1157819 */ /* 0x040fe200000012ff */
[----:B------:R-:W5:Y:S01]  /*60b0*/  @P2 LDG.E.U16 R20, desc[UR22][R92.64] ;  /* 0x000000165c142981 */ /* 0x000f62000c1e1500 */
[----:B------:R-:W-:Y:S02]  /*60c0*/  PRMT R54, RZ, 0x7610, R54 ;  /* 0x00007610ff367816 */ /* 0x000fe40000000036 */
[----:B--2---:R-:W-:-:S02]  /*60d0*/  SHF.R.U64 R48, R161, 0x19, RZ ;  /* 0x00000019a1307819 */ /* 0x004fc400000012ff */
[----:B------:R-:W-:Y:S02]  /*60e0*/  LOP3.LUT P2, RZ, R21, 0x1, RZ, 0xc0, !PT ;  /* 0x0000000115ff7812 */ /* 0x000fe4000784c0ff */
[----:B------:R-:W-:Y:S01]  /*60f0*/  PRMT R21, RZ, 0x7610, R21 ;  /* 0x00007610ff157816 */ /* 0x000fe20000000015 */
[----:B------:R2:W5:Y:S01]  /*6100*/  @P1 LDG.E.U16 R54, desc[UR22][R46.64] ;  /* 0x000000162e361981 */ /* 0x000562000c1e1500 */
[----:B------:R-:W-:Y:S02]  /*6110*/  PRMT R49, RZ, 0x7610, R49 ;  /* 0x00007610ff317816 */ /* 0x000fe40000000031 */
[----:B------:R-:W-:Y:S02]  /*6120*/  LOP3.LUT P1, RZ, R48, 0x1, RZ, 0xc0, !PT ;  /* 0x0000000130ff7812 */ /* 0x000fe4000782c0ff */
[C---:B------:R-:W-:Y:S01]  /*6130*/  SHF.R.U64 R48, R161.reuse, 0x18, RZ ;  /* 0x00000018a1307819 */ /* 0x040fe200000012ff */
[----:B------:R-:W5:Y:S01]  /*6140*/  @P4 LDG.E.U16 R21, desc[UR22][R90.64] ;  /* 0x000000165a154981 */ /* 0x000f62000c1e1500 */
        /* <DEDUP_REMOVED lines=75> */
[----:B------:R-:W5:Y:S01]  /*6600*/  @P1 LDG.E.U16 R42, desc[UR22][R68.64] ;  /* 0x00000016442a1981 */ /* 0x000f62000c1e1500 */
        /* <DEDUP_REMOVED lines=9> */
[----:B------:R-:W-:Y:S01]  /*66a0*/  SHF.R.U64 R33, R161, 0x2, RZ ;  /* 0x00000002a1217819 */ /* 0x000fe200000012ff */
[----:B------:R-:W5:Y:S01]  /*66b0*/  @P2 LDG.E.U16 R32, desc[UR22][R66.64] ;  /* 0x0000001642202981 */ /* 0x000f62000c1e1500 */
[----:B------:R-:W-:Y:S02]  /*66c0*/  LOP3.LUT R227, R202, 0x3f, RZ, 0xc0, !PT ;  /* 0x0000003fcae37812 */ /* 0x000fe400078ec0ff */
[----:B------:R-:W-:-:S02]  /*66d0*/  LOP3.LUT P2, RZ, R33, 0x1, RZ, 0xc0, !PT ;  /* 0x0000000121ff7812 */ /* 0x000fc4000784c0ff */
[----:B------:R-:W-:Y:S01]  /*66e0*/  PRMT R33, RZ, 0x7610, R33 ;  /* 0x00007610ff217816 */ /* 0x000fe20000000021 */
[----:B------:R-:W-:Y:S02]  /*66f0*/  IMAD R207, R227, R53, RZ ;  /* 0x00000035e3cf7224 */ /* 0x000fe400078e02ff */
[----:B0-----:R-:W-:Y:S02]  /*6700*/  IMAD R141, R141, UR4, RZ ;  /* 0x000000048d8d7c24 */ /* 0x001fe4000f8e02ff */
[----:B------:R-:W-:Y:S01]  /*6710*/  IMAD R146, R146, UR4, RZ ;  /* 0x0000000492927c24 */ /* 0x000fe2000f8e02ff */
[----:B------:R-:W5:Y:S01]  /*6720*/  @P4 LDG.E.U16 R33, desc[UR22][R60.64] ;  /* 0x000000163c214981 */ /* 0x000f62000c1e1500 */
[----:B------:R-:W-:Y:S02]  /*6730*/  LEA R38, P4, R207, UR14, 0x1 ;  /* 0x0000000ecf267c11 */ /* 0x000fe4000f8808ff */
[----:B-1----:R-:W-:Y:S01]  /*6740*/  PRMT R34, RZ, 0x7610, R34 ;  /* 0x00007610ff227816 */ /* 0x002fe20000000022 */
[----:B------:R-:W-:Y:S01]  /*6750*/  IMAD R147, R147, UR4, RZ ;  /* 0x0000000493937c24 */ /* 0x000fe2000f8e02ff */
[----:B------:R-:W-:Y:S01]  /*6760*/  LEA.HI.X.SX32 R207, R207, UR15, 0x1, P4 ;  /* 0x0000000fcfcf7c11 */ /* 0x000fe2000a0f0eff */
[----:B------:R-:W-:Y:S01]  /*6770*/  IMAD R149, R149, UR4, RZ ;  /* 0x0000000495957c24 */ /* 0x000fe2000f8e02ff */
[CC--:B------:R-:W-:Y:S01]  /*6780*/  LEA R186, P4, R141.reuse, R38.reuse, 0x1 ;  /* 0x000000268dba7211 */ /* 0x0c0fe200078808ff */
[----:B------:R-:W-:Y:S01]  /*6790*/  IMAD R150, R150, UR4, RZ ;  /* 0x0000000496967c24 */ /* 0x000fe2000f8e02ff */
[CC--:B------:R-:W-:Y:S01]  /*67a0*/  LEA R184, P6, R146.reuse, R38.reuse, 0x1 ;  /* 0x0000002692b87211 */ /* 0x0c0fe200078c08ff */
[----:B------:R-:W5:Y:S01]  /*67b0*/  @P5 LDG.E.U16 R34, desc[UR22][R58.64] ;  /* 0x000000163a225981 */ /* 0x000f62000c1e1500 */
[-C--:B------:R-:W-:Y:S01]  /*67c0*/  LEA.HI.X.SX32 R187, R141, R207.reuse, 0x1, P4 ;  /* 0x000000cf8dbb7211 */ /* 0x080fe200020f0eff */
[----:B------:R-:W-:Y:S01]  /*67d0*/  IMAD R151, R151, UR4, RZ ;  /* 0x0000000497977c24 */ /* 0x000fe2000f8e02ff */
[----:B------:R-:W-:Y:S01]  /*67e0*/  LEA.HI.X.SX32 R185, R146, R207, 0x1, P6 ;  /* 0x000000cf92b97211 */ /* 0x000fe200030f0eff */
[----:B------:R-:W-:Y:S01]  /*67f0*/  IMAD R152, R152, UR4, RZ ;  /* 0x0000000498987c24 */ /* 0x000fe2000f8e02ff */
[-C--:B------:R-:W-:Y:S01]  /*6800*/  LEA R182, P4, R147, R38.reuse, 0x1 ;  /* 0x0000002693b67211 */ /* 0x080fe200078808ff */
[----:B------:R-:W-:Y:S01]  /*6810*/  IMAD R153, R153, UR4, RZ ;  /* 0x0000000499997c24 */ /* 0x000fe2000f8e02ff */
[----:B------:R-:W-:-:S02]  /*6820*/  LEA R180, P5, R149, R38, 0x1 ;  /* 0x0000002695b47211 */ /* 0x000fc400078a08ff */
[----:B------:R-:W-:Y:S02]  /*6830*/  LEA R178, P6, R150, R38, 0x1 ;  /* 0x0000002696b27211 */ /* 0x000fe400078c08ff */
[----:B------:R-:W-:Y:S01]  /*6840*/  PRMT R40, RZ, 0x7610, R40 ;  /* 0x00007610ff287816 */ /* 0x000fe20000000028 */
[----:B------:R-:W-:Y:S01]  /*6850*/  IMAD R154, R154, UR4, RZ ;  /* 0x000000049a9a7c24 */ /* 0x000fe2000f8e02ff */
[-C--:B------:R-:W-:Y:S01]  /*6860*/  LEA.HI.X.SX32 R183, R147, R207.reuse, 0x1, P4 ;  /* 0x000000cf93b77211 */ /* 0x080fe200020f0eff */
[----:B------:R-:W-:Y:S01]  /*6870*/  IMAD R155, R155, UR4, RZ ;  /* 0x000000049b9b7c24 */ /* 0x000fe2000f8e02ff */
[-C--:B------:R-:W-:Y:S01]  /*6880*/  LEA.HI.X.SX32 R181, R149, R207.reuse, 0x1, P5 ;  /* 0x000000cf95b57211 */ /* 0x080fe200028f0eff */
[----:B------:R-:W-:Y:S01]  /*6890*/  IMAD R156, R156, UR4, RZ ;  /* 0x000000049c9c7c24 */ /* 0x000fe2000f8e02ff */
[----:B------:R-:W-:Y:S01]  /*68a0*/  LEA.HI.X.SX32 R179, R150, R207, 0x1, P6 ;  /* 0x000000cf96b37211 */ /* 0x000fe200030f0eff */
[----:B------:R0:W5:Y:S01]  /*68b0*/  @P1 LDG.E.U16 R40, desc[UR22][R64.64] ;  /* 0x0000001640281981 */ /* 0x000162000c1e1500 */
[----:B------:R-:W-:-:S02]  /*68c0*/  SHF.R.U64 R161, R161, 0x1, RZ ;  /* 0x00000001a1a17819 */ /* 0x000fc400000012ff */
[-C--:B------:R-:W-:Y:S02]  /*68d0*/  LEA R176, P4, R151, R38.reuse, 0x1 ;  /* 0x0000002697b07211 */ /* 0x080fe400078808ff */
[-C--:B------:R-:W-:Y:S02]  /*68e0*/  LEA R174, P5, R152, R38.reuse, 0x1 ;  /* 0x0000002698ae7211 */ /* 0x080fe400078a08ff */
[----:B------:R-:W-:Y:S01]  /*68f0*/  LEA R172, P6, R153, R38, 0x1 ;  /* 0x0000002699ac7211 */ /* 0x000fe200078c08ff */
[----:B------:R-:W-:Y:S01]  /*6900*/  IMAD R157, R157, UR4, RZ ;  /* 0x000000049d9d7c24 */ /* 0x000fe2000f8e02ff */
[----:B------:R-:W-:Y:S01]  /*6910*/  LOP3.LUT P1, RZ, R161, 0x1, RZ, 0xc0, !PT ;  /* 0x00000001a1ff7812 */ /* 0x000fe2000782c0ff */
[----:B------:R-:W-:Y:S01]  /*6920*/  IMAD R158, R158, UR4, RZ ;  /* 0x000000049e9e7c24 */ /* 0x000fe2000f8e02ff */
[-C--:B------:R-:W-:Y:S01]  /*6930*/  LEA.HI.X.SX32 R177, R151, R207.reuse, 0x1, P4 ;  /* 0x000000cf97b17211 */ /* 0x080fe200020f0eff */
[----:B------:R-:W-:Y:S01]  /*6940*/  IMAD R161, R159, UR4, RZ ;  /* 0x000000049fa17c24 */ /* 0x000fe2000f8e02ff */
[----:B------:R-:W-:-:S02]  /*6950*/  LEA.HI.X.SX32 R175, R152, R207, 0x1, P5 ;  /* 0x000000cf98af7211 */ /* 0x000fc400028f0eff */
[-C--:B------:R-:W-:Y:S02]  /*6960*/  LEA.HI.X.SX32 R173, R153, R207.reuse, 0x1, P6 ;  /* 0x000000cf99ad7211 */ /* 0x080fe400030f0eff */
[-C--:B------:R-:W-:Y:S02]  /*6970*/  LEA R170, P4, R154, R38.reuse, 0x1 ;  /* 0x000000269aaa7211 */ /* 0x080fe400078808ff */
[-C--:B------:R-:W-:Y:S02]  /*6980*/  LEA R168, P5, R155, R38.reuse, 0x1 ;  /* 0x000000269ba87211 */ /* 0x080fe400078a08ff */
[----:B------:R-:W-:Y:S01]  /*6990*/  LEA R166, P6, R156, R38, 0x1 ;  /* 0x000000269ca67211 */ /* 0x000fe200078c08ff */
[----:B------:R-:W-:Y:S01]  /*69a0*/  IMAD R94, R160, UR4, RZ ;  /* 0x00000004a05e7c24 */ /* 0x000fe2000f8e02ff */
[-C--:B------:R-:W-:Y:S01]  /*69b0*/  LEA.HI.X.SX32 R171, R154, R207.reuse, 0x1, P4 ;  /* 0x000000cf9aab7211 */ /* 0x080fe200020f0eff */
[----:B------:R-:W-:Y:S01]  /*69c0*/  IMAD R145, R145, UR4, RZ ;  /* 0x0000000491917c24 */ /* 0x000fe2000f8e02ff */
[-C--:B------:R-:W-:Y:S01]  /*69d0*/  LEA.HI.X.SX32 R169, R155, R207.reuse, 0x1, P5 ;  /* 0x000000cf9ba97211 */ /* 0x080fe200028f0eff */
[----:B------:R-:W-:Y:S01]  /*69e0*/  IMAD R96, R133, UR4, RZ ;  /* 0x0000000485607c24 */ /* 0x000fe2000f8e02ff */
[----:B------:R-:W-:-:S02]  /*69f0*/  LEA.HI.X.SX32 R167, R156, R207, 0x1, P6 ;  /* 0x000000cf9ca77211 */ /* 0x000fc400030f0eff */
        /* <DEDUP_REMOVED lines=28> */
[CC--:B------:R-:W-:Y:S02]  /*6bc0*/  LEA R144, P5, R137.reuse, R38.reuse, 0x1 ;  /* 0x0000002689907211 */ /* 0x0c0fe400078a08ff */
        /* <DEDUP_REMOVED lines=8> */
[-C--:B------:R-:W-:Y:S01]  /*6c50*/  LEA R136, P6, R213, R38.reuse, 0x1 ;  /* 0x00000026d5887211 */ /* 0x080fe200078c08ff */
[----:B------:R-:W-:Y:S01]  /*6c60*/  IMAD R88, R130, UR4, RZ ;  /* 0x0000000482587c24 */ /* 0x000fe2000f8e02ff */
[-C--:B------:R-:W-:Y:S01]  /*6c70*/  LEA.HI.X.SX32 R139, R212, R207.reuse, 0x1, P5 ;  /* 0x000000cfd48b7211 */ /* 0x080fe200028f0eff */
[----:B------:R-:W-:Y:S01]  /*6c80*/  IMAD R86, R129, UR4, RZ ;  /* 0x0000000481567c24 */ /* 0x000fe2000f8e02ff */
[----:B------:R-:W-:Y:S02]  /*6c90*/  LEA.HI.X.SX32 R137, R213, R207, 0x1, P6 ;  /* 0x000000cfd5897211 */ /* 0x000fe400030f0eff */
[-C--:B------:R-:W-:Y:S02]  /*6ca0*/  LEA R140, P4, R211, R38.reuse, 0x1 ;  /* 0x00000026d38c7211 */ /* 0x080fe400078808ff */
[----:B------:R-:W-:-:S02]  /*6cb0*/  LEA R132, P5, R133, R38, 0x1 ;  /* 0x0000002685847211 */ /* 0x000fc400078a08ff */
[-C--:B------:R-:W-:Y:S01]  /*6cc0*/  LEA R130, P6, R92, R38.reuse, 0x1 ;  /* 0x000000265c827211 */ /* 0x080fe200078c08ff */
[----:B------:R-:W-:Y:S01]  /*6cd0*/  IMAD R90, R131, UR4, RZ ;  /* 0x00000004835a7c24 */ /* 0x000fe2000f8e02ff */
[-C--:B------:R-:W-:Y:S01]  /*6ce0*/  LEA.HI.X.SX32 R141, R211, R207.reuse, 0x1, P4 ;  /* 0x000000cfd38d7211 */ /* 0x080fe200020f0eff */
[----:B------:R-:W-:Y:S01]  /*6cf0*/  IMAD R80, R126, UR4, RZ ;  /* 0x000000047e507c24 */ /* 0x000fe2000f8e02ff */
[-C--:B------:R-:W-:Y:S01]  /*6d00*/  LEA.HI.X.SX32 R133, R133, R207.reuse, 0x1, P5 ;  /* 0x000000cf85857211 */ /* 0x080fe200028f0eff */
[----:B------:R-:W-:Y:S01]  /*6d10*/  IMAD R77, R124, UR4, RZ ;  /* 0x000000047c4d7c24 */ /* 0x000fe2000f8e02ff */
[----:B------:R-:W-:Y:S01]  /*6d20*/  LEA.HI.X.SX32 R131, R92, R207, 0x1, P6 ;  /* 0x000000cf5c837211 */ /* 0x000fe200030f0eff */
[----:B------:R-:W-:Y:S01]  /*6d30*/  IMAD R82, R127, UR4, RZ ;  /* 0x000000047f527c24 */ /* 0x000fe2000f8e02ff */
        /* <DEDUP_REMOVED lines=9> */
[----:B0-----:R-:W-:Y:S01]  /*6dd0*/  IMAD R64, R118, UR4, RZ ;  /* 0x0000000476407c24 */ /* 0x001fe2000f8e02ff */
[-C--:B------:R-:W-:Y:S01]  /*6de0*/  LEA R128, P4, R90, R38.reuse, 0x1 ;  /* 0x000000265a807211 */ /* 0x080fe200078808ff */
[----:B------:R-:W-:Y:S01]  /*6df0*/  IMAD R75, R123, UR4, RZ ;  /* 0x000000047b4b7c24 */ /* 0x000fe2000f8e02ff */
        /* <DEDUP_REMOVED lines=18> */
[-C--:B------:R-:W-:Y:S01]  /*6f20*/  LEA.HI.X.SX32 R113, R75, R207.reuse, 0x1, P6 ;  /* 0x000000cf4b717211 */ /* 0x080fe200030f0eff */
[----:B------:R-:W-:Y:S01]  /*6f30*/  IMAD R83, R108, UR4, RZ ;  /* 0x000000046c537c24 */ /* 0x000fe2000f8e02ff */
[-C--:B------:R-:W-:Y:S01]  /*6f40*/  LEA R116, P4, R78, R38.reuse, 0x1 ;  /* 0x000000264e747211 */ /* 0x080fe200078808ff */
[----:B------:R-:W-:Y:S01]  /*6f50*/  IMAD R79, R106, UR4, RZ ;  /* 0x000000046a4f7c24 */ /* 0x000fe2000f8e02ff */
[-C--:B------:R-:W-:Y:S01]  /*6f60*/  LEA R108, P5, R71, R38.reuse, 0x1 ;  /* 0x00000026476c7211 */ /* 0x080fe200078a08ff */
[----:B------:R-:W-:Y:S01]  /*6f70*/  IMAD R61, R117, UR4, RZ ;  /* 0x00000004753d7c24 */ /* 0x000fe2000f8e02ff */
        /* <DEDUP_REMOVED lines=25> */
[-C--:B------:R-:W-:Y:S02]  /*7110*/  LEA.HI.X.SX32 R97, R97, R207.reuse, 0x1, P5 ;  /* 0x000000cf61617211 */ /* 0x080fe400028f0eff */
[----:B------:R-:W-:Y:S02]  /*7120*/  LEA.HI.X.SX32 R95, R95, R207, 0x1, P6 ;  /* 0x000000cf5f5f7211 */ /* 0x000fe400030f0eff */
[-C--:B------:R-:W-:Y:S02]  /*7130*/  LEA R98, P4, R59, R38.reuse, 0x1 ;  /* 0x000000263b627211 */ /* 0x080fe400078808ff */
[----:B------:R-:W-:-:S02]  /*7140*/  LEA R90, P5, R91, R38, 0x1 ;  /* 0x000000265b5a7211 */ /* 0x000fc400078a08ff */
[-C--:B------:R-:W-:Y:S01]  /*7150*/  LEA R88, P6, R89, R38.reuse, 0x1 ;  /* 0x0000002659587211 */ /* 0x080fe200078c08ff */
[----:B------:R-:W-:Y:S01]  /*7160*/  IMAD R66, R99, UR4, RZ ;  /* 0x0000000463427c24 */ /* 0x000fe2000f8e02ff */
[-C--:B------:R-:W-:Y:S02]  /*7170*/  LEA.HI.X.SX32 R99, R59, R207.reuse, 0x1, P4 ;  /* 0x000000cf3b637211 */ /* 0x080fe400020f0eff */
[-C--:B------:R-:W-:Y:S02]  /*7180*/  LEA.HI.X.SX32 R91, R91, R207.reuse, 0x1, P5 ;  /* 0x000000cf5b5b7211 */ /* 0x080fe400028f0eff */
[----:B------:R-:W-:Y:S02]  /*7190*/  LEA.HI.X.SX32 R89, R89, R207, 0x1, P6 ;  /* 0x000000cf59597211 */ /* 0x000fe400030f0eff */
[-C--:B------:R-:W-:Y:S02]  /*71a0*/  LEA R92, P4, R93, R38.reuse, 0x1 ;  /* 0x000000265d5c7211 */ /* 0x080fe400078808ff */
[----:B------:R-:W-:-:S02]  /*71b0*/  LEA R84, P5, R85, R38, 0x1 ;  /* 0x0000002655547211 */ /* 0x000fc400078a08ff */
[-C--:B------:R-:W-:Y:S01]  /*71c0*/  LEA R82, P6, R83, R38.reuse, 0x1 ;  /* 0x0000002653527211 */ /* 0x080fe200078c08ff */
[----:B------:R-:W-:Y:S01]  /*71d0*/  STL [R1+0x3c], R218 ;  /* 0x00003cda01007387 */ /* 0x000fe20000100800 */
[-C--:B------:R-:W-:Y:S02]  /*71e0*/  LEA.HI.X.SX32 R93, R93, R207.reuse, 0x1, P4 ;  /* 0x000000cf5d5d7211 */ /* 0x080fe400020f0eff */
[-C--:B------:R-:W-:Y:S01]  /*71f0*/  LEA.HI.X.SX32 R85, R85, R207.reuse, 0x1, P5 ;  /* 0x000000cf55557211 */ /* 0x080fe200028f0eff */
[----:B------:R-:W-:Y:S01]  /*7200*/  STL [R1+0xc], R222 ;  /* 0x00000cde01007387 */ /* 0x000fe20000100800 */
[----:B------:R-:W-:Y:S02]  /*7210*/  LEA.HI.X.SX32 R83, R83, R207, 0x1, P6 ;  /* 0x000000cf53537211 */ /* 0x000fe400030f0eff */
[-C--:B------:R-:W-:Y:S01]  /*7220*/  LEA R86, P4, R87, R38.reuse, 0x1 ;  /* 0x0000002657567211 */ /* 0x080fe200078808ff */
[----:B------:R-:W-:Y:S01]  /*7230*/  STL [R1+0x38], R221 ;  /* 0x000038dd01007387 */ /* 0x000fe20000100800 */
[----:B------:R-:W-:-:S02]  /*7240*/  LEA R78, P5, R79, R38, 0x1 ;  /* 0x000000264f4e7211 */ /* 0x000fc400078a08ff */
[----:B------:R-:W-:Y:S01]  /*7250*/  LEA R77, P6, R76, R38, 0x1 ;  /* 0x000000264c4d7211 */ /* 0x000fe200078c08ff */
[----:B------:R-:W-:Y:S01]  /*7260*/  STL [R1+0x8], R219 ;  /* 0x000008db01007387 */ /* 0x000fe20000100800 */
[----:B------:R-:W-:-:S03]  /*7270*/  VIADD R58, R10, 0x3f ;  /* 0x0000003f0a3a7836 */ /* 0x000fc60000000000 */
[----:B------:R-:W-:Y:S01]  /*7280*/  STL [R1+0x10], R224 ;  /* 0x000010e001007387 */ /* 0x000fe20000100800 */
[----:B------:R-:W-:-:S03]  /*7290*/  LEA.HI.X.SX32 R87, R87, R207, 0x1, P4 ;  /* 0x000000cf57577211 */ /* 0x000fc600020f0eff */
[----:B------:R-:W-:Y:S01]  /*72a0*/  STL [R1+0x40], R215 ;  /* 0x000040d701007387 */ /* 0x000fe20000100800 */
[-C--:B------:R-:W-:Y:S02]  /*72b0*/  LEA.HI.X.SX32 R79, R79, R207.reuse, 0x1, P5 ;  /* 0x000000cf4f4f7211 */ /* 0x080fe400028f0eff */
[----:B------:R-:W-:Y:S01]  /*72c0*/  LEA.HI.X.SX32 R76, R76, R207, 0x1, P6 ;  /* 0x000000cf4c4c7211 */ /* 0x000fe200030f0eff */
[----:B------:R-:W-:Y:S01]  /*72d0*/  STL [R1+0x4], R216 ;  /* 0x000004d801007387 */ /* 0x000fe20000100800 */
[-C--:B------:R-:W-:Y:S02]  /*72e0*/  LEA R80, P4, R81, R38.reuse, 0x1 ;  /* 0x0000002651507211 */ /* 0x080fe400078808ff */
[-C--:B------:R-:W-:Y:S01]  /*72f0*/  LEA R73, P5, R72, R38.reuse, 0x1 ;  /* 0x0000002648497211 */ /* 0x080fe200078a08ff */
[----:B------:R-:W-:Y:S01]  /*7300*/  STL [R1+0x34], R225 ;  /* 0x000034e101007387 */ /* 0x000fe20000100800 */
[----:B------:R-:W-:-:S03]  /*7310*/  LEA R71, P6, R70, R38, 0x1 ;  /* 0x0000002646477211 */ /* 0x000fc600078c08ff */
[----:B------:R-:W-:Y:S01]  /*7320*/  STL [R1+0x2c], R223 ;  /* 0x00002cdf01007387 */ /* 0x000fe20000100800 */
[----:B------:R-:W-:-:S03]  /*7330*/  LEA.HI.X.SX32 R81, R81, R207, 0x1, P4 ;  /* 0x000000cf51517211 */ /* 0x000fc600020f0eff */
[----:B------:R-:W-:Y:S01]  /*7340*/  STL [R1+0x28], R220 ;  /* 0x000028dc01007387 */ /* 0x000fe20000100800 */
[----:B------:R-:W-:-:S03]  /*7350*/  LEA.HI.X.SX32 R72, R72, R207, 0x1, P5 ;  /* 0x000000cf48487211 */ /* 0x000fc600028f0eff */
[----:B------:R-:W-:Y:S01]  /*7360*/  STL [R1+0x24], R217 ;  /* 0x000024d901007387 */ /* 0x000fe20000100800 */
[----:B------:R-:W-:-:S03]  /*7370*/  LEA.HI.X.SX32 R70, R70, R207, 0x1, P6 ;  /* 0x000000cf46467211 */ /* 0x000fc600030f0eff */
[----:B------:R-:W-:Y:S01]  /*7380*/  STL [R1+0x30], R226 ;  /* 0x000030e201007387 */ /* 0x000fe20000100800 */
[-C--:B------:R-:W-:Y:S02]  /*7390*/  LEA R75, P4, R74, R38.reuse, 0x1 ;  /* 0x000000264a4b7211 */ /* 0x080fe400078808ff */
[CC--:B------:R-:W-:Y:S01]  /*73a0*/  LEA R68, P5, R69.reuse, R38.reuse, 0x1 ;  /* 0x0000002645447211 */ /* 0x0c0fe200078a08ff */
[----:B------:R0:W-:Y:S01]  /*73b0*/  STL [R1+0x6c], R58 ;  /* 0x00006c3a01007387 */ /* 0x0001e20000100800 */
[----:B------:R-:W-:Y:S02]  /*73c0*/  LEA R67, P6, R66, R38, 0x1 ;  /* 0x0000002642437211 */ /* 0x000fe400078c08ff */
[-C--:B------:R-:W-:Y:S02]  /*73d0*/  LEA.HI.X.SX32 R74, R74, R207.reuse, 0x1, P4 ;  /* 0x000000cf4a4a7211 */ /* 0x080fe400020f0eff */
[-C--:B------:R-:W-:Y:S01]  /*73e0*/  LEA.HI.X.SX32 R69, R69, R207.reuse, 0x1, P5 ;  /* 0x000000cf45457211 */ /* 0x080fe200028f0eff */
[----:B0-----:R-:W-:Y:S01]  /*73f0*/  IMAD R58, R37, UR4, RZ ;  /* 0x00000004253a7c24 */ /* 0x001fe2000f8e02ff */
[----:B------:R-:W-:-:S02]  /*7400*/  LEA.HI.X.SX32 R66, R66, R207, 0x1, P6 ;  /* 0x000000cf42427211 */ /* 0x000fc400030f0eff */
[-C--:B------:R-:W-:Y:S02]  /*7410*/  LEA R61, P4, R60, R38.reuse, 0x1 ;  /* 0x000000263c3d7211 */ /* 0x080fe400078808ff */
[CC--:B------:R-:W-:Y:S02]  /*7420*/  LEA R64, P5, R65.reuse, R38.reuse, 0x1 ;  /* 0x0000002641407211 */ /* 0x0c0fe400078a08ff */
[----:B------:R-:W-:Y:S02]  /*7430*/  LEA R59, P6, R58, R38, 0x1 ;  /* 0x000000263a3b7211 */ /* 0x000fe400078c08ff */
[-C--:B------:R-:W-:Y:S02]  /*7440*/  LEA.HI.X.SX32 R60, R60, R207.reuse, 0x1, P4 ;  /* 0x000000cf3c3c7211 */ /* 0x080fe400020f0eff */
[-C--:B------:R-:W-:Y:S02]  /*7450*/  LEA.HI.X.SX32 R65, R65, R207.reuse, 0x1, P5 ;  /* 0x000000cf41417211 */ /* 0x080fe400028f0eff */
[----:B------:R-:W-:-:S02]  /*7460*/  LEA.HI.X.SX32 R58, R58, R207, 0x1, P6 ;  /* 0x000000cf3a3a7211 */ /* 0x000fc400030f0eff */
[----:B------:R-:W-:Y:S02]  /*7470*/  PRMT R35, RZ, 0x7610, R35 ;  /* 0x00007610ff237816 */ /* 0x000fe40000000023 */
[----:B------:R-:W-:Y:S02]  /*7480*/  PRMT R38, RZ, 0x7610, R38 ;  /* 0x00007610ff267816 */ /* 0x000fe40000000026 */
[----:B------:R-:W-:Y:S02]  /*7490*/  PRMT R207, RZ, 0x7610, R207 ;  /* 0x00007610ffcf7816 */ /* 0x000fe400000000cf */
[----:B------:R0:W5:Y:S04]  /*74a0*/  @P2 LDG.E.U16 R35, desc[UR22][R4.64] ;  /* 0x0000001604232981 */ /* 0x000168000c1e1500 */
[----:B------:R0:W5:Y:S04]  /*74b0*/  @P1 LDG.E.U16 R38, desc[UR22][R6.64] ;  /* 0x0000001606261981 */ /* 0x000168000c1e1500 */
[----:B------:R0:W5:Y:S01]  /*74c0*/  @!P0 LDG.E.U16 R207, desc[UR22][R8.64] ;  /* 0x0000001608cf8981 */ /* 0x000162000c1e1500 */
[----:B------:R-:W-:Y:S01]  /*74d0*/  VIADD R213, R10, 0x3f ;  /* 0x0000003f0ad57836 */ /* 0x000fe20000000000 */
[----:B------:R-:W-:-:S04]  /*74e0*/  @!UP1 UIADD3 UR4, UPT, UPT, -UR6, 0x100000, URZ ;  /* 0x0010000006049890 */ /* 0x000fc8000fffe1ff */
[----:B------:R-:W-:Y:S02]  /*74f0*/  @!UP1 USHF.L.U32 UR5, UR4, 0xb, URZ ;  /* 0x0000000b04059899 */ /* 0x000fe400080006ff */
[----:B------:R-:W-:Y:S01]  /*7500*/  @!UP1 USHF.L.U32 UR4, UR4, 0x1, URZ ;  /* 0x0000000104049899 */ /* 0x000fe200080006ff */
[----:B------:R-:W-:Y:S01]  /*7510*/  ISETP.GT.AND P4, PT, R213, 0x3f, PT ;  /* 0x0000003fd500780c */ /* 0x000fe20003f84270 */
[----:B------:R-:W-:-:S03]  /*7520*/  VOTEU.ALL UP1, P3 ;  /* 0x0000000000ff7886 */ /* 0x000fc60001820000 */
[----:B------:R-:W-:-:S07]  /*7530*/  ISETP.LT.AND P5, PT, R227, R10, P4 ;  /* 0x0000000ae300720c */ /* 0x000fce00027a1270 */
[----:B------:R0:W1:Y:S02]  /*7540*/  @!UP1 SYNCS.EXCH.64 URZ, [UR9+0x8008], UR4 ;  /* 0x0080080409ff95b2 */ /* 0x0000640008000100 */
[----:B0-----:R-:W-:Y:S05]  /*7550*/  @!P4 BRA `(.L_x_6) ;  /* 0x000000000084c947 */ /* 0x001fea0003800000 */
[----:B-----5:R-:W-:Y:S02]  /*7560*/  PRMT R10, R192, 0x5410, R11 ;  /* 0x00005410c00a7816 */ /* 0x020fe4000000000b */
[----:B------:R-:W-:Y:S02]  /*7570*/  PRMT R14, R14, 0x5410, R15 ;  /* 0x000054100e0e7816 */ /* 0x000fe4000000000f */
[----:B------:R-:W-:Y:S02]  /*7580*/  PRMT R16, R16, 0x5410, R17 ;  /* 0x0000541010107816 */ /* 0x000fe40000000011 */
[----:B------:R-:W-:Y:S02]  /*7590*/  PRMT R34, R34, 0x5410, R35 ;  /* 0x0000541022227816 */ /* 0x000fe40000000023 */
[----:B------:R-:W-:Y:S02]  /*75a0*/  PRMT R4, R201, 0x5410, R206 ;  /* 0x00005410c9047816 */ /* 0x000fe400000000ce */
[----:B------:R-:W-:-:S02]  /*75b0*/  PRMT R5, R205, 0x5410, R208 ;  /* 0x00005410cd057816 */ /* 0x000fc400000000d0 */
[----:B------:R-:W-:Y:S02]  /*75c0*/  PRMT R6, R197, 0x5410, R200 ;  /* 0x00005410c5067816 */ /* 0x000fe400000000c8 */
        /* <DEDUP_REMOVED lines=24> */
[----:B------:R-:W-:-:S04]  /*7750*/  PRMT R35, R38, 0x5410, R207 ;  /* 0x0000541026237816 */ /* 0x000fc800000000cf */
[----:B------:R0:W-:Y:S03]  /*7760*/  STTM.x32 tmem[UR10+0x80], R4 ;  /* 0x00008004000079ed */ /* 0x0001e600082c000a */
.L_x_6:
[----:B------:R-:W2:Y:S01]  /*7770*/  FENCE.VIEW.ASYNC.T ;  /* 0x00000000000073c6 */ /* 0x000ea20000000200 */
[----:B------:R-:W-:Y:S02]  /*7780*/  LOP3.LUT R155, R155, R154, RZ, 0x3c, !PT ;  /* 0x0000009a9b9b7212 */ /* 0x000fe400078e3cff */
[----:B------:R-:W-:Y:S02]  /*7790*/  LOP3.LUT R75, R75, R74, RZ, 0x3c, !PT ;  /* 0x0000004a4b4b7212 */ /* 0x000fe400078e3cff */
[----:B-----5:R-:W-:Y:S01]  /*77a0*/  PRMT R190, RZ, 0x7610, R190 ;  /* 0x00007610ffbe7816 */ /* 0x020fe200000000be */
[----:B-12---:R-:W-:Y:S01]  /*77b0*/  BAR.SYNC.DEFER_BLOCKING 0x0 ;  /* 0x0000000000007b1d */ /* 0x006fe20000010000 */
[----:B------:R-:W-:Y:S02]  /*77c0*/  LOP3.LUT R154, R155, R154, RZ, 0x3c, !PT ;  /* 0x0000009a9b9a7212 */ /* 0x000fe400078e3cff */
[----:B------:R-:W-:Y:S02]  /*77d0*/  LOP3.LUT R74, R75, R74, RZ, 0x3c, !PT ;  /* 0x0000004a4b4a7212 */ /* 0x000fe400078e3cff */
[----:B------:R-:W-:-:S02]  /*77e0*/  PRMT R191, RZ, 0x7610, R191 ;  /* 0x00007610ffbf7816 */ /* 0x000fc400000000bf */
[----:B------:R-:W-:Y:S02]  /*77f0*/  PRMT R192, RZ, 0x7610, R192 ;  /* 0x00007610ffc07816 */ /* 0x000fe400000000c0 */
[----:B------:R-:W-:Y:S02]  /*7800*/  PRMT R193, RZ, 0x7610, R193 ;  /* 0x00007610ffc17816 */ /* 0x000fe400000000c1 */
[----:B------:R-:W-:Y:S02]  /*7810*/  PRMT R194, RZ, 0x7610, R194 ;  /* 0x00007610ffc27816 */ /* 0x000fe400000000c2 */
[----:B------:R-:W-:Y:S02]  /*7820*/  PRMT R195, RZ, 0x7610, R195 ;  /* 0x00007610ffc37816 */ /* 0x000fe400000000c3 */
[----:B------:R-:W-:Y:S02]  /*7830*/  PRMT R196, RZ, 0x7610, R196 ;  /* 0x00007610ffc47816 */ /* 0x000fe400000000c4 */
[----:B------:R-:W-:-:S02]  /*7840*/  PRMT R197, RZ, 0x7610, R197 ;  /* 0x00007610ffc57816 */ /* 0x000fc400000000c5 */
[----:B------:R-:W-:Y:S02]  /*7850*/  PRMT R198, RZ, 0x7610, R198 ;  /* 0x00007610ffc67816 */ /* 0x000fe400000000c6 */
[----:B------:R-:W-:Y:S02]  /*7860*/  PRMT R199, RZ, 0x7610, R199 ;  /* 0x00007610ffc77816 */ /* 0x000fe400000000c7 */
[----:B------:R-:W-:Y:S01]  /*7870*/  PRMT R200, RZ, 0x7610, R200 ;  /* 0x00007610ffc87816 */ /* 0x000fe200000000c8 */
[----:B------:R-:W2:Y:S01]  /*7880*/  @P5 LDG.E.U16 R190, desc[UR22][R186.64] ;  /* 0x00000016babe5981 */ /* 0x000ea2000c1e1500 */
[----:B------:R-:W-:Y:S02]  /*7890*/  PRMT R201, RZ, 0x7610, R201 ;  /* 0x00007610ffc97816 */ /* 0x000fe400000000c9 */
[----:B------:R-:W-:Y:S01]  /*78a0*/  PRMT R44, RZ, 0x7610, R44 ;  /* 0x00007610ff2c7816 */ /* 0x000fe2000000002c */
[----:B------:R-:W3:Y:S01]  /*78b0*/  @P5 LDG.E.U16 R191, desc[UR22][R178.64] ;  /* 0x00000016b2bf5981 */ /* 0x000ee2000c1e1500 */
[----:B------:R-:W-:-:S02]  /*78c0*/  PRMT R45, RZ, 0x7610, R45 ;  /* 0x00007610ff2d7816 */ /* 0x000fc4000000002d */
[----:B------:R-:W-:Y:S01]  /*78d0*/  PRMT R46, RZ, 0x7610, R46 ;  /* 0x00007610ff2e7816 */ /* 0x000fe2000000002e */
[----:B------:R-:W4:Y:S01]  /*78e0*/  @P5 LDG.E.U16 R192, desc[UR22][R170.64] ;  /* 0x00000016aac05981 */ /* 0x000f22000c1e1500 */
[----:B------:R-:W-:Y:S02]  /*78f0*/  PRMT R47, RZ, 0x7610, R47 ;  /* 0x00007610ff2f7816 */ /* 0x000fe4000000002f */
[----:B------:R-:W-:Y:S01]  /*7900*/  PRMT R48, RZ, 0x7610, R48 ;  /* 0x00007610ff307816 */ /* 0x000fe20000000030 */
[----:B------:R-:W4:Y:S01]  /*7910*/  @P5 LDG.E.U16 R193, desc[UR22][R162.64] ;  /* 0x00000016a2c15981 */ /* 0x000f22000c1e1500 */
[----:B------:R-:W-:Y:S02]  /*7920*/  LOP3.LUT R155, R155, R154, RZ, 0x3c, !PT ;  /* 0x0000009a9b9b7212 */ /* 0x000fe400078e3cff */
[----:B------:R-:W-:Y:S01]  /*7930*/  PRMT R49, RZ, 0x7610, R49 ;  /* 0x00007610ff317816 */ /* 0x000fe20000000031 */
[----:B------:R-:W4:Y:S01]  /*7940*/  @P5 LDG.E.U16 R195, desc[UR22][R146.64] ;  /* 0x0000001692c35981 */ /* 0x000f22000c1e1500 */
[----:B------:R-:W-:-:S02]  /*7950*/  LOP3.LUT R75, R75, R74, RZ, 0x3c, !PT ;  /* 0x0000004a4b4b7212 */ /* 0x000fc400078e3cff */
[----:B------:R-:W-:Y:S01]  /*7960*/  PRMT R50, RZ, 0x7610, R50 ;  /* 0x00007610ff327816 */ /* 0x000fe20000000032 */
[----:B------:R-:W4:Y:S01]  /*7970*/  @P5 LDG.E.U16 R194, desc[UR22][R154.64] ;  /* 0x000000169ac25981 */ /* 0x000f22000c1e1500 */
[----:B------:R-:W-:Y:S02]  /*7980*/  PRMT R51, RZ, 0x7610, R51 ;  /* 0x00007610ff337816 */ /* 0x000fe40000000033 */
[----:B------:R-:W-:Y:S01]  /*7990*/  PRMT R54, RZ, 0x7610, R54 ;  /* 0x00007610ff367816 */ /* 0x000fe20000000036 */
[----:B------:R-:W4:Y:S01]  /*79a0*/  @P5 LDG.E.U16 R196, desc[UR22][R138.64] ;  /* 0x000000168ac45981 */ /* 0x000f22000c1e1500 */
[----:B------:R-:W-:Y:S02]  /*79b0*/  PRMT R55, RZ, 0x7610, R55 ;  /* 0x00007610ff377816 */ /* 0x000fe40000000037 */
[----:B------:R-:W-:Y:S01]  /*79c0*/  PRMT R56, RZ, 0x7610, R56 ;  /* 0x00007610ff387816 */ /* 0x000fe20000000038 */
[----:B------:R-:W4:Y:S01]  /*79d0*/  @P5 LDG.E.U16 R197, desc[UR22][R130.64] ;  /* 0x0000001682c55981 */ /* 0x000f22000c1e1500 */
[----:B------:R-:W-:-:S02]  /*79e0*/  PRMT R57, RZ, 0x7610, R57 ;  /* 0x00007610ff397816 */ /* 0x000fc40000000039 */
[----:B------:R-:W-:Y:S01]  /*79f0*/  LOP3.LUT R73, R73, R72, RZ, 0x3c, !PT ;  /* 0x0000004849497212 */ /* 0x000fe200078e3cff */
[----:B------:R-:W4:Y:S01]  /*7a00*/  @P5 LDG.E.U16 R198, desc[UR22][R122.64] ;  /* 0x000000167ac65981 */ /* 0x000f22000c1e1500 */
[----:B------:R-:W-:Y:S02]  /*7a10*/  PRMT R62, RZ, 0x7610, R62 ;  /* 0x00007610ff3e7816 */ /* 0x000fe4000000003e */
[----:B------:R-:W-:Y:S01]  /*7a20*/  LOP3.LUT R67, R67, R66, RZ, 0x3c, !PT ;  /* 0x0000004243437212 */ /* 0x000fe200078e3cff */
[----:B------:R-:W4:Y:S01]  /*7a30*/  @P5 LDG.E.U16 R199, desc[UR22][R114.64] ;  /* 0x0000001672c75981 */ /* 0x000f22000c1e1500 */
[----:B------:R-:W-:Y:S02]  /*7a40*/  PRMT R63, RZ, 0x7610, R63 ;  /* 0x00007610ff3f7816 */ /* 0x000fe4000000003f */
[----:B------:R-:W-:Y:S01]  /*7a50*/  PRMT R188, RZ, 0x7610, R188 ;  /* 0x00007610ffbc7816 */ /* 0x000fe200000000bc */
[----:B------:R-:W4:Y:S01]  /*7a60*/  @P5 LDG.E.U16 R200, desc[UR22][R106.64] ;  /* 0x000000166ac85981 */ /* 0x000f22000c1e1500 */
[----:B------:R-:W-:-:S02]  /*7a70*/  PRMT R189, RZ, 0x7610, R189 ;  /* 0x00007610ffbd7816 */ /* 0x000fc400000000bd */
[----:B0-----:R-:W-:Y:S01]  /*7a80*/  PRMT R26, RZ, 0x7610, R26 ;  /* 0x00007610ff1a7816 */ /* 0x001fe2000000001a */
[----:B------:R-:W4:Y:S01]  /*7a90*/  @P5 LDG.E.U16 R201, desc[UR22][R98.64] ;  /* 0x0000001662c95981 */ /* 0x000f22000c1e1500 */
[----:B------:R-:W-:Y:S02]  /*7aa0*/  LOP3.LUT R72, R73, R72, RZ, 0x3c, !PT ;  /* 0x0000004849487212 */ /* 0x000fe400078e3cff */
[----:B------:R-:W-:Y:S01]  /*7ab0*/  LOP3.LUT R159, R159, R158, RZ, 0x3c, !PT ;  /* 0x0000009e9f9f7212 */ /* 0x000fe200078e3cff */
[----:B------:R-:W4:Y:S01]  /*7ac0*/  @P5 LDG.E.U16 R44, desc[UR22][R90.64] ;  /* 0x000000165a2c5981 */ /* 0x000f22000c1e1500 */
[----:B------:R-:W-:Y:S02]  /*7ad0*/  PRMT R27, RZ, 0x7610, R27 ;  /* 0x00007610ff1b7816 */ /* 0x000fe4000000001b */
[----:B------:R-:W-:Y:S01]  /*7ae0*/  PRMT R28, RZ, 0x7610, R28 ;  /* 0x00007610ff1c7816 */ /* 0x000fe2000000001c */
[----:B------:R-:W4:Y:S01]  /*7af0*/  @P5 LDG.E.U16 R45, desc[UR22][R82.64] ;  /* 0x00000016522d5981 */ /* 0x000f22000c1e1500 */
[----:B------:R-:W-:-:S02]  /*7b00*/  PRMT R29, RZ, 0x7610, R29 ;  /* 0x00007610ff1d7816 */ /* 0x000fc4000000001d */
        /* <DEDUP_REMOVED lines=12> */
[----:B------:R-:W-:Y:S01]  /*7bd0*/  LOP3.LUT R71, R71, R70, RZ, 0x3c, !PT ;  /* 0x0000004647477212 */ /* 0x000fe200078e3cff */
[----:B------:R-:W4:Y:S01]  /*7be0*/  @P5 LDG.E.U16 R50, desc[UR22][R168.64] ;  /* 0x00000016a8325981 */ /* 0x000f22000c1e1500 */
[----:B------:R-:W-:Y:S02]  /*7bf0*/  LOP3.LUT R66, R67, R66, RZ, 0x3c, !PT ;  /* 0x0000004243427212 */ /* 0x000fe400078e3cff */
[----:B------:R-:W-:Y:S01]  /*7c00*/  PRMT R40, RZ, 0x7610, R40 ;  /* 0x00007610ff287816 */ /* 0x000fe20000000028 */
[----:B------:R-:W4:Y:S01]  /*7c10*/  @P5 LDG.E.U16 R51, desc[UR22][R160.64] ;  /* 0x00000016a0335981 */ /* 0x000f22000c1e1500 */
[----:B------:R-:W-:-:S02]  /*7c20*/  LOP3.LUT R73, R73, R72, RZ, 0x3c, !PT ;  /* 0x0000004849497212 */ /* 0x000fc400078e3cff */
[----:B------:R-:W-:Y:S01]  /*7c30*/  PRMT R41, RZ, 0x7610, R41 ;  /* 0x00007610ff297816 */ /* 0x000fe20000000029 */
[----:B------:R-:W4:Y:S01]  /*7c40*/  @P5 LDG.E.U16 R54, desc[UR22][R152.64] ;  /* 0x0000001698365981 */ /* 0x000f22000c1e1500 */
[----:B------:R-:W-:Y:S02]  /*7c50*/  LOP3.LUT R158, R159, R158, RZ, 0x3c, !PT ;  /* 0x0000009e9f9e7212 */ /* 0x000fe400078e3cff */
[----:B------:R-:W-:Y:S01]  /*7c60*/  LOP3.LUT R157, R157, R156, RZ, 0x3c, !PT ;  /* 0x0000009c9d9d7212 */ /* 0x000fe200078e3cff */
[----:B------:R-:W4:Y:S01]  /*7c70*/  @P5 LDG.E.U16 R55, desc[UR22][R144.64] ;  /* 0x0000001690375981 */ /* 0x000f22000c1e1500 */
[----:B------:R-:W-:Y:S02]  /*7c80*/  LOP3.LUT R77, R77, R76, RZ, 0x3c, !PT ;  /* 0x0000004c4d4d7212 */ /* 0x000fe400078e3cff */
[----:B------:R-:W-:Y:S01]  /*7c90*/  LOP3.LUT R61, R61, R60, RZ, 0x3c, !PT ;  /* 0x0000003c3d3d7212 */ /* 0x000fe200078e3cff */
[----:B------:R-:W4:Y:S01]  /*7ca0*/  @P5 LDG.E.U16 R56, desc[UR22][R136.64] ;  /* 0x0000001688385981 */ /* 0x000f22000c1e1500 */
[----:B------:R-:W-:-:S02]  /*7cb0*/  LOP3.LUT R67, R67, R66, RZ, 0x3c, !PT ;  /* 0x0000004243437212 */ /* 0x000fc400078e3cff */
[----:B------:R-:W-:Y:S01]  /*7cc0*/  LOP3.LUT R59, R59, R58, RZ, 0x3c, !PT ;  /* 0x0000003a3b3b7212 */ /* 0x000fe200078e3cff */
[----:B------:R-:W4:Y:S01]  /*7cd0*/  @P5 LDG.E.U16 R57, desc[UR22][R128.64] ;  /* 0x0000001680395981 */ /* 0x000f22000c1e1500 */
[----:B------:R-:W-:Y:S02]  /*7ce0*/  LOP3.LUT R159, R159, R158, RZ, 0x3c, !PT ;  /* 0x0000009e9f9f7212 */ /* 0x000fe400078e3cff */
[----:B------:R-:W-:Y:S01]  /*7cf0*/  PRMT R42, RZ, 0x7610, R42 ;  /* 0x00007610ff2a7816 */ /* 0x000fe2000000002a */
[----:B------:R-:W4:Y:S01]  /*7d00*/  @P5 LDG.E.U16 R62, desc[UR22][R120.64] ;  /* 0x00000016783e5981 */ /* 0x000f22000c1e1500 */
[----:B------:R-:W-:Y:S02]  /*7d10*/  PRMT R43, RZ, 0x7610, R43 ;  /* 0x00007610ff2b7816 */ /* 0x000fe4000000002b */
[----:B------:R-:W-:Y:S01]  /*7d20*/  PRMT R6, RZ, 0x7610, R6 ;  /* 0x00007610ff067816 */ /* 0x000fe20000000006 */
[----:B------:R-:W4:Y:S01]  /*7d30*/  @P5 LDG.E.U16 R63, desc[UR22][R112.64] ;  /* 0x00000016703f5981 */ /* 0x000f22000c1e1500 */
[----:B------:R-:W-:-:S02]  /*7d40*/  LOP3.LUT R70, R71, R70, RZ, 0x3c, !PT ;  /* 0x0000004647467212 */ /* 0x000fc400078e3cff */
[----:B------:R-:W-:Y:S01]  /*7d50*/  PRMT R7, RZ, 0x7610, R7 ;  /* 0x00007610ff077816 */ /* 0x000fe20000000007 */
[----:B------:R-:W4:Y:S01]  /*7d60*/  @P5 LDG.E.U16 R188, desc[UR22][R104.64] ;  /* 0x0000001668bc5981 */ /* 0x000f22000c1e1500 */
[----:B------:R-:W-:Y:S02]  /*7d70*/  LOP3.LUT R156, R157, R156, RZ, 0x3c, !PT ;  /* 0x0000009c9d9c7212 */ /* 0x000fe400078e3cff */
[----:B------:R-:W-:Y:S01]  /*7d80*/  PRMT R8, RZ, 0x7610, R8 ;  /* 0x00007610ff087816 */ /* 0x000fe20000000008 */
[----:B------:R-:W4:Y:S01]  /*7d90*/  @P5 LDG.E.U16 R189, desc[UR22][R96.64] ;  /* 0x0000001660bd5981 */ /* 0x000f22000c1e1500 */
[----:B------:R-:W-:Y:S02]  /*7da0*/  LOP3.LUT R76, R77, R76, RZ, 0x3c, !PT ;  /* 0x0000004c4d4c7212 */ /* 0x000fe400078e3cff */
        /* <DEDUP_REMOVED lines=30> */
[----:B------:R-:W-:Y:S01]  /*7f90*/  SHF.R.S32.HI R4, RZ, 0x1f, R3 ;  /* 0x0000001fff047819 */ /* 0x000fe20000011403 */
[----:B------:R-:W4:Y:S01]  /*7fa0*/  @P5 LDG.E.U16 R38, desc[UR22][R134.64] ;  /* 0x0000001686265981 */ /* 0x000f22000c1e1500 */
[----:B------:R-:W-:Y:S02]  /*7fb0*/  LOP3.LUT R157, R157, R156, RZ, 0x3c, !PT ;  /* 0x0000009c9d9d7212 */ /* 0x000fe400078e3cff */
[----:B------:R-:W-:Y:S01]  /*7fc0*/  SHF.R.S32.HI R5, RZ, 0x6, R202 ;  /* 0x00000006ff057819 */ /* 0x000fe200000114ca */
[----:B------:R-:W4:Y:S01]  /*7fd0*/  @P5 LDG.E.U16 R39, desc[UR22][R126.64] ;  /* 0x000000167e275981 */ /* 0x000f22000c1e1500 */
[----:B------:R-:W-:Y:S01]  /*7fe0*/  LOP3.LUT R77, R77, R76, RZ, 0x3c, !PT ;  /* 0x0000004c4d4d7212 */ /* 0x000fe200078e3cff */
[----:B------:R-:W-:Y:S01]  /*7ff0*/  IMAD.SHL.U32 R204, R52, 0x40, RZ ;  /* 0x0000004034cc7824 */ /* 0x000fe200078e00ff */
[----:B------:R-:W0:Y:S01]  /*8000*/  LDCU UR5, c[0x0][0x3a0] ;  /* 0x00007400ff0577ac */ /* 0x000e220008000800 */
[----:B------:R-:W4:Y:S01]  /*8010*/  @P5 LDG.E.U16 R40, desc[UR22][R118.64] ;  /* 0x0000001676285981 */ /* 0x000f22000c1e1500 */
[----:B------:R-:W-:-:S03]  /*8020*/  LOP3.LUT R61, R61, R60, RZ, 0x3c, !PT ;  /* 0x0000003c3d3d7212 */ /* 0x000fc600078e3cff */
[----:B------:R-:W4:Y:S01]  /*8030*/  @P5 LDG.E.U16 R41, desc[UR22][R110.64] ;  /* 0x000000166e295981 */ /* 0x000f22000c1e1500 */
[----:B------:R-:W-:-:S03]  /*8040*/  LOP3.LUT R59, R59, R58, RZ, 0x3c, !PT ;  /* 0x0000003a3b3b7212 */ /* 0x000fc600078e3cff */
[----:B------:R-:W4:Y:S04]  /*8050*/  @P5 LDG.E.U16 R42, desc[UR22][R102.64] ;  /* 0x00000016662a5981 */ /* 0x000f28000c1e1500 */
        /* <DEDUP_REMOVED lines=20> */
[----:B------:R-:W4:Y:S01]  /*81a0*/  @P5 LDG.E.U16 R25, desc[UR22][R58.64] ;  /* 0x000000163a195981 */ /* 0x000f22000c1e1500 */
[----:B------:R-:W-:-:S02]  /*81b0*/  SHF.L.U64.HI R37, R3, 0x1, R4 ;  /* 0x0000000103257819 */ /* 0x000fc40000010204 */
[----:B------:R-:W-:Y:S01]  /*81c0*/  SGXT R4, R5, 0x1 ;  /* 0x000000010504781a */ /* 0x000fe20000000200 */
[----:B------:R-:W-:-:S03]  /*81d0*/  IMAD.SHL.U32 R3, R202, 0x2, RZ ;  /* 0x00000002ca037824 */ /* 0x000fc600078e00ff */
[----:B------:R-:W-:Y:S01]  /*81e0*/  LOP3.LUT R4, R4, 0x90, RZ, 0xc0, !PT ;  /* 0x0000009004047812 */ /* 0x000fe200078ec0ff */
[----:B------:R1:W-:Y:S03]  /*81f0*/  STL [R1+0x60], R204 ;  /* 0x000060cc01007387 */ /* 0x0003e60000100800 */
[----:B------:R-:W-:Y:S01]  /*8200*/  LOP3.LUT R3, R4, 0x7e, R3, 0x78, !PT ;  /* 0x0000007e04037812 */ /* 0x000fe200078e7803 */
[----:B------:R-:W-:-:S03]  /*8210*/  IMAD.WIDE R36, R204, 0x2, R36 ;  /* 0x00000002cc247825 */ /* 0x000fc600078e0224 */
[C---:B-1----:R-:W-:Y:S02]  /*8220*/  LOP3.LUT R204, R3.reuse, 0x20, RZ, 0x3c, !PT ;  /* 0x0000002003cc7812 */ /* 0x042fe400078e3cff */
[----:B------:R-:W-:Y:S01]  /*8230*/  LOP3.LUT R202, R3, 0x40, RZ, 0x3c, !PT ;  /* 0x0000004003ca7812 */ /* 0x000fe200078e3cff */
[----:B--2---:R-:W-:Y:S04]  /*8240*/  STS.U16 [R3+UR9], R190 ;  /* 0x000000be03007988 */ /* 0x004fe80008000409 */
[----:B---3--:R-:W-:Y:S04]  /*8250*/  STS.U16 [R3+UR9+0x400], R191 ;  /* 0x000400bf03007988 */ /* 0x008fe80008000409 */
[----:B----4-:R-:W-:Y:S04]  /*8260*/  STS.U16 [R3+UR9+0x800], R192 ;  /* 0x000800c003007988 */ /* 0x010fe80008000409 */
[----:B------:R-:W-:Y:S04]  /*8270*/  STS.U16 [R3+UR9+0xc00], R193 ;  /* 0x000c00c103007988 */ /* 0x000fe80008000409 */
        /* <DEDUP_REMOVED lines=34> */
[----:B------:R-:W-:Y:S01]  /*84a0*/  STS.U16 [R202+UR9+0x1a00], R38 ;  /* 0x001a0026ca007988 */ /* 0x000fe20008000409 */
[----:B------:R-:W-:-:S03]  /*84b0*/  IADD3 R4, P1, PT, R36, UR12, RZ ;  /* 0x0000000c24047c10 */ /* 0x000fc6000ff3e0ff */
[----:B------:R-:W-:Y:S01]  /*84c0*/  STS.U16 [R202+UR9+0x1e00], R39 ;  /* 0x001e0027ca007988 */ /* 0x000fe20008000409 */
[----:B------:R-:W-:-:S03]  /*84d0*/  LOP3.LUT R36, R3, 0x60, RZ, 0x3c, !PT ;  /* 0x0000006003247812 */ /* 0x000fc600078e3cff */
[----:B------:R-:W-:Y:S04]  /*84e0*/  STS.U16 [R202+UR9+0x2200], R40 ;  /* 0x00220028ca007988 */ /* 0x000fe80008000409 */
[----:B------:R-:W-:Y:S01]  /*84f0*/  STS.U16 [R202+UR9+0x2600], R41 ;  /* 0x00260029ca007988 */ /* 0x000fe20008000409 */
[----:B0-----:R-:W-:-:S03]  /*8500*/  UIADD3 UR12, UPT, UPT, UR5, 0x3f, URZ ;  /* 0x0000003f050c7890 */ /* 0x001fc6000fffe0ff */
[----:B------:R-:W-:Y:S04]  /*8510*/  STS.U16 [R202+UR9+0x2a00], R42 ;  /* 0x002a002aca007988 */ /* 0x000fe80008000409 */
[----:B------:R-:W-:Y:S04]  /*8520*/  STS.U16 [R202+UR9+0x2e00], R43 ;  /* 0x002e002bca007988 */ /* 0x000fe80008000409 */
[----:B------:R-:W-:Y:S04]  /*8530*/  STS.U16 [R202+UR9+0x3200], R6 ;  /* 0x00320006ca007988 */ /* 0x000fe80008000409 */
[----:B------:R0:W-:Y:S01]  /*8540*/  STS.U16 [R202+UR9+0x3600], R7 ;  /* 0x00360007ca007988 */ /* 0x0001e20008000409 */
[----:B------:R-:W-:-:S03]  /*8550*/  USHF.R.S32.HI UR7, URZ, 0x1f, UR12 ;  /* 0x0000001fff077899 */ /* 0x000fc6000801140c */
[----:B------:R-:W-:Y:S04]  /*8560*/  STS.U16 [R202+UR9+0x3a00], R8 ;  /* 0x003a0008ca007988 */ /* 0x000fe80008000409 */
[----:B------:R-:W-:Y:S01]  /*8570*/  STS.U16 [R202+UR9+0x3e00], R9 ;  /* 0x003e0009ca007988 */ /* 0x000fe20008000409 */
[----:B0-----:R-:W-:-:S03]  /*8580*/  SHF.R.S32.HI R7, RZ, 0x1f, R52 ;  /* 0x0000001fff077819 */ /* 0x001fc60000011434 */
[----:B------:R-:W-:Y:S04]  /*8590*/  STS.U16 [R36+UR9+0x300], R10 ;  /* 0x0003000a24007988 */ /* 0x000fe80008000409 */
[----:B------:R-:W-:Y:S01]  /*85a0*/  STS.U16 [R36+UR9+0x700], R11 ;  /* 0x0007000b24007988 */ /* 0x000fe20008000409 */
[----:B------:R-:W-:-:S03]  /*85b0*/  SHF.L.U64.HI R6, R52, 0x1, R7 ;  /* 0x0000000134067819 */ /* 0x000fc60000010207 */
        /* <DEDUP_REMOVED lines=13> */
[----:B------:R0:W-:Y:S01]  /*8690*/  STS.U16 [R36+UR9+0x3f00], R25 ;  /* 0x003f001924007988 */ /* 0x0001e20008000409 */
[----:B------:R1:W-:Y:S06]  /*86a0*/  MEMBAR.ALL.CTA ;  /* 0x0000000000007992 */ /* 0x0003ec0000008000 */
[----:B-1----:R-:W1:Y:S01]  /*86b0*/  FENCE.VIEW.ASYNC.S ;  /* 0x00000000000073c6 */ /* 0x002e620000000000 */
[----:B------:R-:W-:Y:S01]  /*86c0*/  ULEA.HI UR7, UR7, UR12, URZ, 0x6 ;  /* 0x0000000c07077291 */ /* 0x000fe2000f8f30ff */
[----:B------:R-:W-:Y:S01]  /*86d0*/  ISETP.NE.U32.AND P0, PT, R203, RZ, PT ;  /* 0x000000ffcb00720c */ /* 0x000fe20003f05070 */
[----:B------:R-:W-:Y:S01]  /*86e0*/  UIADD3 UR5, UPT, UPT, UR9, 0x4000, URZ ;  /* 0x0000400009057890 */ /* 0x000fe2000fffe0ff */
[----:B------:R2:W-:Y:S01]  /*86f0*/  STL [R1+0x64], R6 ;  /* 0x0000640601007387 */ /* 0x0005e20000100800 */
[----:B------:R-:W-:Y:S01]  /*8700*/  USHF.R.S32.HI UR7, URZ, 0x6, UR7 ;  /* 0x00000006ff077899 */ /* 0x000fe20008011407 */
[----:B------:R-:W-:Y:S01]  /*8710*/  IADD3.X R5, PT, PT, R37, UR13, RZ, P1, !PT ;  /* 0x0000000d25057c10 */ /* 0x000fe20008ffe4ff */
[----:B------:R-:W-:Y:S01]  /*8720*/  USHF.R.U32.HI UR5, URZ, 0x4, UR5 ;  /* 0x00000004ff057899 */ /* 0x000fe20008011605 */
[----:B------:R-:W-:Y:S01]  /*8730*/  ISETP.LT.OR P1, PT, R213, 0x40, P0 ;  /* 0x00000040d500780c */ /* 0x000fe20000721670 */
[----:B------:R-:W-:-:S02]  /*8740*/  UISETP.LT.AND UP1, UPT, UR7, 0x1, UPT ;  /* 0x000000010700788c */ /* 0x000fc4000bf21270 */
[----:B------:R-:W-:Y:S02]  /*8750*/  USGXT.U32 UR19, UR5, 0xe ;  /* 0x0000000e0513789a */ /* 0x000fe40008000000 */
[----:B------:R-:W-:Y:S02]  /*8760*/  USEL UR5, UR7, 0x1, !UP1 ;  /* 0x0000000107057887 */ /* 0x000fe4000c800000 */
[----:B------:R-:W-:Y:S01]  /*8770*/  UIADD3 UR14, UP1, UPT, UR19, 0x2, URZ ;  /* 0x00000002130e7890 */ /* 0x000fe2000ff3e0ff */
[----:B------:R-:W-:Y:S01]  /*8780*/  IMAD.MOV.U32 R204, RZ, RZ, R226 ;  /* 0x000000ffffcc7224 */ /* 0x000fe200078e00e2 */
[----:B------:R-:W-:Y:S01]  /*8790*/  UIADD3 UR7, UPT, UPT, UR5, -0x1, URZ ;  /* 0xffffffff05077890 */ /* 0x000fe2000fffe0ff */
[----:B------:R-:W-:Y:S01]  /*87a0*/  IMAD.MOV.U32 R205, RZ, RZ, R225 ;  /* 0x000000ffffcd7224 */ /* 0x000fe200078e00e1 */
[----:B------:R-:W-:Y:S01]  /*87b0*/  UMOV UR4, URZ ;  /* 0x000000ff00047c82 */ /* 0x000fe20008000000 */
[----:B------:R-:W-:Y:S02]  /*87c0*/  IMAD.MOV.U32 R207, RZ, RZ, R224 ;  /* 0x000000ffffcf7224 */ /* 0x000fe400078e00e0 */
[----:B------:R-:W-:-:S02]  /*87d0*/  IMAD.MOV.U32 R208, RZ, RZ, R221 ;  /* 0x000000ffffd07224 */ /* 0x000fc400078e00dd */
[----:B------:R-:W-:Y:S01]  /*87e0*/  IMAD.MOV.U32 R210, RZ, RZ, R218 ;  /* 0x000000ffffd27224 */ /* 0x000fe200078e00da */
[----:B------:R-:W-:Y:S01]  /*87f0*/  UIADD3.X UR15, UPT, UPT, UR4, 0x40004040, URZ, UP1, !UPT ;  /* 0x40004040040f7890 */ /* 0x000fe20008ffe4ff */
[----:B------:R-:W-:Y:S02]  /*8800*/  IMAD.MOV.U32 R211, RZ, RZ, R215 ;  /* 0x000000ffffd37224 */ /* 0x000fe400078e00d7 */
[C---:B------:R-:W-:Y:S02]  /*8810*/  IMAD R252, R52.reuse, 0xf, RZ ;  /* 0x0000000f34fc7824 */ /* 0x040fe400078e02ff */
[C---:B------:R-:W-:Y:S02]  /*8820*/  IMAD.SHL.U32 R251, R52.reuse, 0x10, RZ ;  /* 0x0000001034fb7824 */ /* 0x040fe400078e00ff */
[C---:B------:R-:W-:Y:S02]  /*8830*/  IMAD R250, R52.reuse, 0x11, RZ ;  /* 0x0000001134fa7824 */ /* 0x040fe400078e02ff */
[----:B------:R-:W-:-:S02]  /*8840*/  IMAD R249, R52, 0x12, RZ ;  /* 0x0000001234f97824 */ /* 0x000fc400078e02ff */
[C---:B------:R-:W-:Y:S02]  /*8850*/  IMAD R248, R52.reuse, 0x13, RZ ;  /* 0x0000001334f87824 */ /* 0x040fe400078e02ff */
[C---:B------:R-:W-:Y:S02]  /*8860*/  IMAD R247, R52.reuse, 0x14, RZ ;  /* 0x0000001434f77824 */ /* 0x040fe400078e02ff */
[C---:B------:R-:W-:Y:S02]  /*8870*/  IMAD R246, R52.reuse, 0x15, RZ ;  /* 0x0000001534f67824 */ /* 0x040fe400078e02ff */
[C---:B------:R-:W-:Y:S02]  /*8880*/  IMAD R245, R52.reuse, 0x16, RZ ;  /* 0x0000001634f57824 */ /* 0x040fe400078e02ff */
        /* <DEDUP_REMOVED lines=9> */
[C---:B------:R-:W-:Y:S02]  /*8920*/  IMAD.SHL.U32 R235, R52.reuse, 0x20, RZ ;  /* 0x0000002034eb7824 */ /* 0x040fe400078e00ff */
        /* <DEDUP_REMOVED lines=12> */
[C---:B------:R-:W-:Y:S01]  /*89f0*/  IMAD R218, R52.reuse, 0x2d, RZ ;  /* 0x0000002d34da7824 */ /* 0x040fe200078e02ff */
[----:B------:R-:W-:Y:S01]  /*8a00*/  UMOV UR6, URZ ;  /* 0x000000ff00067c82 */ /* 0x000fe20008000000 */
[----:B------:R-:W-:Y:S02]  /*8a10*/  UISETP.NE.U32.AND UP1, UPT, UR7, URZ, UPT ;  /* 0x000000ff0700728c */ /* 0x000fe4000bf25070 */
[----:B------:R-:W-:Y:S01]  /*8a20*/  UIADD3 UR18, UPT, UPT, UR8, 0x80, URZ ;  /* 0x0000008008127890 */ /* 0x000fe2000fffe0ff */
[----:B------:R-:W-:Y:S01]  /*8a30*/  IMAD.SHL.U32 R37, R53, 0x40, RZ ;  /* 0x0000004035257824 */ /* 0x000fe200078e00ff */
[----:B------:R-:W-:Y:S01]  /*8a40*/  SHF.R.S32.HI R198, RZ, 0x1f, R0 ;  /* 0x0000001fffc67819 */ /* 0x000fe20000011400 */
[C---:B------:R-:W-:Y:S01]  /*8a50*/  IMAD R215, R52.reuse, 0x2e, RZ ;  /* 0x0000002e34d77824 */ /* 0x040fe200078e02ff */
        /* <DEDUP_REMOVED lines=33> */
[----:B------:R-:W-:Y:S01]  /*8c70*/  IMAD R51, R52, 0x3f, RZ ;  /* 0x0000003f34337824 */ /* 0x000fe200078e02ff */
[----:B------:R-:W-:-:S02]  /*8c80*/  SHF.R.S32.HI R52, RZ, 0x1f, R247 ;  /* 0x0000001fff347819 */ /* 0x000fc400000114f7 */
[----:B------:R-:W-:Y:S02]  /*8c90*/  SHF.R.S32.HI R35, RZ, 0x1f, R246 ;  /* 0x0000001fff237819 */ /* 0x000fe400000114f6 */
[----:B------:R-:W-:Y:S02]  /*8ca0*/  SHF.R.S32.HI R34, RZ, 0x1f, R245 ;  /* 0x0000001fff227819 */ /* 0x000fe400000114f5 */
[----:B------:R-:W-:Y:S02]  /*8cb0*/  SHF.R.S32.HI R33, RZ, 0x1f, R244 ;  /* 0x0000001fff217819 */ /* 0x000fe400000114f4 */
[----:B------:R-:W-:Y:S02]  /*8cc0*/  SHF.R.S32.HI R32, RZ, 0x1f, R243 ;  /* 0x0000001fff207819 */ /* 0x000fe400000114f3 */
[----:B------:R-:W-:Y:S02]  /*8cd0*/  SHF.R.S32.HI R31, RZ, 0x1f, R242 ;  /* 0x0000001fff1f7819 */ /* 0x000fe400000114f2 */
[----:B------:R-:W-:-:S02]  /*8ce0*/  SHF.R.S32.HI R30, RZ, 0x1f, R241 ;  /* 0x0000001fff1e7819 */ /* 0x000fc400000114f1 */
[----:B------:R-:W-:Y:S02]  /*8cf0*/  SHF.R.S32.HI R29, RZ, 0x1f, R240 ;  /* 0x0000001fff1d7819 */ /* 0x000fe400000114f0 */
[----:B------:R-:W-:Y:S02]  /*8d00*/  SHF.R.S32.HI R28, RZ, 0x1f, R239 ;  /* 0x0000001fff1c7819 */ /* 0x000fe400000114ef */
[----:B------:R-:W-:Y:S02]  /*8d10*/  SHF.R.S32.HI R27, RZ, 0x1f, R238 ;  /* 0x0000001fff1b7819 */ /* 0x000fe400000114ee */
[----:B------:R-:W-:Y:S02]  /*8d20*/  SHF.R.S32.HI R26, RZ, 0x1f, R237 ;  /* 0x0000001fff1a7819 */ /* 0x000fe400000114ed */
[----:B0-----:R-:W-:Y:S02]  /*8d30*/  SHF.R.S32.HI R25, RZ, 0x1f, R236 ;  /* 0x0000001fff197819 */ /* 0x001fe400000114ec */
        /* <DEDUP_REMOVED lines=11> */
[----:B------:R-:W-:Y:S02]  /*8df0*/  SHF.R.S32.HI R13, RZ, 0x1f, R224 ;  /* 0x0000001fff0d7819 */ /* 0x000fe400000114e0 */
[----:B------:R-:W-:-:S02]  /*8e00*/  SHF.R.S32.HI R12, RZ, 0x1f, R221 ;  /* 0x0000001fff0c7819 */ /* 0x000fc400000114dd */
[----:B------:R-:W-:Y:S01]  /*8e10*/  SHF.R.S32.HI R11, RZ, 0x1f, R218 ;  /* 0x0000001fff0b7819 */ /* 0x000fe200000114da */
[----:B-1----:R-:W-:Y:S06]  /*8e20*/  BAR.SYNC.DEFER_BLOCKING 0x0 ;  /* 0x0000000000007b1d */ /* 0x002fec0000010000 */
[----:B--2---:R-:W-:Y:S05]  /*8e30*/  @P1 BRA `(.L_x_7) ;  /* 0x0000000000701947 */ /* 0x004fea0003800000 */
[----:B------:R-:W-:Y:S01]  /*8e40*/  USHF.R.U32.HI UR12, URZ, 0x4, UR9 ;  /* 0x00000004ff0c7899 */ /* 0x000fe20008011609 */
[----:B------:R-:W-:Y:S01]  /*8e50*/  UMOV UR4, URZ ;  /* 0x000000ff00047c82 */ /* 0x000fe20008000000 */
[----:B------:R-:W-:Y:S02]  /*8e60*/  UIADD3 UR16, UPT, UPT, UR8, 0x88, URZ ;  /* 0x0000008808107890 */ /* 0x000fe4000fffe0ff */
[----:B------:R-:W-:Y:S02]  /*8e70*/  USGXT.U32 UR12, UR12, 0xe ;  /* 0x0000000e0c0c789a */ /* 0x000fe40008000000 */
[----:B------:R-:W-:Y:S02]  /*8e80*/  UIADD3 UR17, UPT, UPT, UR8, 0x90, URZ ;  /* 0x0000009008117890 */ /* 0x000fe4000fffe0ff */
[----:B------:R-:W-:Y:S02]  /*8e90*/  UIADD3 UR28, UP2, UPT, UR12, 0x2, URZ ;  /* 0x000000020c1c7890 */ /* 0x000fe4000ff5e0ff */
[----:B------:R-:W-:-:S02]  /*8ea0*/  UIADD3 UR26, UPT, UPT, UR8, 0x98, URZ ;  /* 0x00000098081a7890 */ /* 0x000fc4000fffe0ff */
[----:B------:R-:W-:Y:S01]  /*8eb0*/  UIADD3.X UR29, UPT, UPT, UR4, 0x40004040, URZ, UP2, !UPT ;  /* 0x40004040041d7890 */ /* 0x000fe200097fe4ff */
[----:B------:R-:W-:Y:S01]  /*8ec0*/  UMOV UR30, 0x0 ;  /* 0x00000000001e7882 */ /* 0x000fe20000000000 */
[----:B------:R-:W-:Y:S02]  /*8ed0*/  UMOV UR31, 0x8200010 ;  /* 0x08200010001f7882 */ /* 0x000fe40000000000 */
[----:B------:R-:W-:Y:S02]  /*8ee0*/  UIADD3.64 UR20, UPT, UPT, UR28, 0x2, URZ ;  /* 0x000000021c147897 */ /* 0x000fe4000fffe0ff */
[----:B------:R-:W-:Y:S01]  /*8ef0*/  UIADD3.64 UR24, UPT, UPT, UR28, 0x4, URZ ;  /* 0x000000041c187897 */ /* 0x000fe2000fffe0ff */
[----:B------:R-:W-:Y:S01]  /*8f00*/  UMOV UR13, 0x40004040 ;  /* 0x40004040000d7882 */ /* 0x000fe20000000000 */
[----:B------:R-:W-:Y:S01]  /*8f10*/  UMOV UR32, 0x0 ;  /* 0x0000000000207882 */ /* 0x000fe20000000000 */
[----:B------:R-:W-:Y:S01]  /*8f20*/  UMOV UR33, 0x8200010 ;  /* 0x0820001000217882 */ /* 0x000fe20000000000 */
[----:B------:R-:W-:Y:S01]  /*8f30*/  UMOV UR34, 0x0 ;  /* 0x0000000000227882 */ /* 0x000fe20000000000 */
[----:B------:R-:W-:Y:S01]  /*8f40*/  UMOV UR35, 0x8200010 ;  /* 0x0820001000237882 */ /* 0x000fe20000000000 */
[----:B------:R-:W-:Y:S01]  /*8f50*/  UMOV UR4, UR11 ;  /* 0x0000000b00047c82 */ /* 0x000fe20008000000 */
[----:B------:R-:W-:Y:S01]  /*8f60*/  UMOV UR5, URZ ;  /* 0x000000ff00057c82 */ /* 0x000fe20008000000 */
[----:B------:R0:W-:Y:S01]  /*8f70*/  UTCHMMA tmem[UR18], gdesc[UR12], tmem[UR8], tmem[UR30], idesc[UR31], !UPT ;  /* 0x00ff1e0c120079ea */ /* 0x0001e2000f800008 */
[----:B------:R-:W-:Y:S01]  /*8f80*/  UMOV UR36, 0x0 ;  /* 0x0000000000247882 */ /* 0x000fe20000000000 */
[----:B------:R-:W-:Y:S01]  /*8f90*/  UMOV UR37, 0x8200010 ;  /* 0x0820001000257882 */ /* 0x000fe20000000000 */
[----:B------:R0:W-:Y:S01]  /*8fa0*/  UTCHMMA tmem[UR16], gdesc[UR28], tmem[UR8], tmem[UR32], idesc[UR33], UPT ;  /* 0x00ff201c100079ea */ /* 0x0001e2000b800008 */
[----:B------:R-:W-:Y:S01]  /*8fb0*/  UMOV UR4, UR4 ;  /* 0x0000000400047c82 */ /* 0x000fe20008000000 */
[----:B------:R0:W-:Y:S01]  /*8fc0*/  UTCHMMA tmem[UR17], gdesc[UR20], tmem[UR8], tmem[UR34], idesc[UR35], UPT ;  /* 0x00ff2214110079ea */ /* 0x0001e2000b800008 */
[----:B------:R0:W-:Y:S01]  /*8fd0*/  UTCHMMA tmem[UR26], gdesc[UR24], tmem[UR8], tmem[UR36], idesc[UR37], UPT ;  /* 0x00ff24181a0079ea */ /* 0x0001e2000b800008 */
[----:B------:R0:W-:Y:S01]  /*8fe0*/  UTCBAR [UR4], URZ ;  /* 0x000000ff040073e9 */ /* 0x0001e200080000ff */
[----:B------:R-:W-:Y:S01]  /*8ff0*/  NOP ;  /* 0x0000000000007918 */ /* 0x000fe20000000000 */
.L_x_7:
        /* <DEDUP_REMOVED lines=17> */
[----:B------:R-:W-:Y:S01]  /*9110*/  SHF.R.S32.HI R214, RZ, 0x1f, R51 ;  /* 0x0000001fffd67819 */ /* 0x000fe20000011433 */
[----:B------:R-:W-:Y:S06]  /*9120*/  BRA.U !UP1, `(.L_x_8) ;  /* 0x0000003509d07547 */ /* 0x000fec000b800000 */
[----:B------:R1:W-:Y:S04]  /*9130*/  STL [R1+0x7c], R36 ;  /* 0x00007c2401007387 */ /* 0x0003e80000100800 */
[----:B-1----:R-:W2:Y:S04]  /*9140*/  LDL R36, [R1+0x40] ;  /* 0x0000400001247983 */ /* 0x002ea80000100800 */
[----:B------:R1:W-:Y:S04]  /*9150*/  STL [R1+0x78], R3 ;  /* 0x0000780301007387 */ /* 0x0003e80000100800 */
[----:B-1----:R-:W3:Y:S01]  /*9160*/  LDL R3, [R1+0x3c] ;  /* 0x00003c0001037983 */ /* 0x002ee20000100800 */
[----:B------:R-:W-:-:S03]  /*9170*/  SHF.L.U64.HI R198, R0, 0x1, R198 ;  /* 0x0000000100c67819 */ /* 0x000fc600000102c6 */
[----:B------:R1:W-:Y:S04]  /*9180*/  STL [R1+0x74], R2 ;  /* 0x0000740201007387 */ /* 0x0003e80000100800 */
[----:B------:R-:W4:Y:S04]  /*9190*/  LDL R198, [R1+0x30] ;  /* 0x0000300001c67983 */ /* 0x000f280000100800 */
[----:B-1----:R-:W4:Y:S01]  /*91a0*/  LDL R2, [R1+0x38] ;  /* 0x0000380001027983 */ /* 0x002f220000100800 */
[----:B0-----:R-:W-:Y:S02]  /*91b0*/  UIADD3.64 UR24, UPT, UPT, UR14, 0x2, URZ ;  /* 0x000000020e187897 */ /* 0x001fe4000fffe0ff */
[----:B------:R-:W-:Y:S01]  /*91c0*/  UIADD3.64 UR26, UPT, UPT, UR14, 0x4, URZ ;  /* 0x000000040e1a7897 */ /* 0x000fe2000fffe0ff */
[----:B--2---:R-:W-:-:S02]  /*91d0*/  SHF.L.U64.HI R197, R36, 0x1, R197 ;  /* 0x0000000124c57819 */ /* 0x004fc400000102c5 */
[----:B------:R0:W5:Y:S04]  /*91e0*/  LDL.LU R36, [R1+0x7c] ;  /* 0x00007c0001247983 */ /* 0x0001680000300800 */
[----:B------:R1:W-:Y:S01]  /*91f0*/  STL [R1], R197 ;  /* 0x000000c501007387 */ /* 0x0003e20000100800 */
[----:B---3--:R-:W-:-:S03]  /*9200*/  SHF.L.U64.HI R196, R3, 0x1, R196 ;  /* 0x0000000103c47819 */ /* 0x008fc600000102c4 */
[----:B-1----:R-:W2:Y:S04]  /*9210*/  LDL R197, [R1+0x34] ;  /* 0x0000340001c57983 */ /* 0x002ea80000100800 */
[----:B------:R0:W5:Y:S04]  /*9220*/  LDL.LU R3, [R1+0x78] ;  /* 0x0000780001037983 */ /* 0x0001680000300800 */
[----:B------:R1:W-:Y:S04]  /*9230*/  STL [R1+0x14], R196 ;  /* 0x000014c401007387 */ /* 0x0003e80000100800 */
[----:B-1----:R-:W3:Y:S01]  /*9240*/  LDL R196, [R1+0x10] ;  /* 0x0000100001c47983 */ /* 0x002ee20000100800 */
[----:B----4-:R-:W-:-:S03]  /*9250*/  SHF.L.U64.HI R195, R2, 0x1, R195 ;  /* 0x0000000102c37819 */ /* 0x010fc600000102c3 */
[----:B------:R0:W5:Y:S04]  /*9260*/  LDL.LU R2, [R1+0x74] ;  /* 0x0000740001027983 */ /* 0x0001680000300800 */
[----:B------:R3:W-:Y:S01]  /*9270*/  STL [R1+0x18], R195 ;  /* 0x000018c301007387 */ /* 0x0007e20000100800 */
[----:B------:R-:W-:Y:S01]  /*9280*/  UMOV UR5, UR7 ;  /* 0x0000000700057c82 */ /* 0x000fe20008000000 */
[----:B------:R-:W-:Y:S01]  /*9290*/  UMOV UR20, 0x1 ;  /* 0x0000000100147882 */ /* 0x000fe20000000000 */
[----:B------:R-:W-:Y:S01]  /*92a0*/  UMOV UR4, URZ ;  /* 0x000000ff00047c82 */ /* 0x000fe20008000000 */
[----:B---3--:R-:W-:Y:S02]  /*92b0*/  SHF.L.U64.HI R195, R196, 0x1, R194 ;  /* 0x00000001c4c37819 */ /* 0x008fe400000102c2 */
[----:B--2---:R-:W-:-:S02]  /*92c0*/  SHF.L.U64.HI R194, R197, 0x1, R193 ;  /* 0x00000001c5c27819 */ /* 0x004fc400000102c1 */
[----:B------:R-:W-:Y:S02]  /*92d0*/  SHF.L.U64.HI R193, R198, 0x1, R192 ;  /* 0x00000001c6c17819 */ /* 0x000fe400000102c0 */
[----:B------:R-:W-:Y:S02]  /*92e0*/  SHF.L.U64.HI R192, R223, 0x1, R191 ;  /* 0x00000001dfc07819 */ /* 0x000fe400000102bf */
[----:B------:R-:W-:Y:S02]  /*92f0*/  SHF.L.U64.HI R191, R222, 0x1, R190 ;  /* 0x00000001debf7819 */ /* 0x000fe400000102be */
[----:B------:R-:W-:Y:S02]  /*9300*/  SHF.L.U64.HI R190, R220, 0x1, R189 ;  /* 0x00000001dcbe7819 */ /* 0x000fe400000102bd */
[----:B------:R-:W-:Y:S02]  /*9310*/  SHF.L.U64.HI R189, R219, 0x1, R188 ;  /* 0x00000001dbbd7819 */ /* 0x000fe400000102bc */
[----:B------:R-:W-:-:S02]  /*9320*/  SHF.L.U64.HI R188, R217, 0x1, R63 ;  /* 0x00000001d9bc7819 */ /* 0x000fc4000001023f */
        /* <DEDUP_REMOVED lines=11> */
[----:B------:R-:W-:Y:S01]  /*93e0*/  SHF.L.U64.HI R32, R242, 0x1, R31 ;  /* 0x00000001f2207819 */ /* 0x000fe2000001021f */
[----:B------:R0:W-:Y:S01]  /*93f0*/  STL [R1+0x1c], R195 ;  /* 0x00001cc301007387 */ /* 0x0001e20000100800 */
[----:B------:R-:W-:-:S02]  /*9400*/  SHF.L.U64.HI R31, R241, 0x1, R30 ;  /* 0x00000001f11f7819 */ /* 0x000fc4000001021e */
[----:B------:R-:W-:Y:S01]  /*9410*/  SHF.L.U64.HI R30, R240, 0x1, R29 ;  /* 0x00000001f01e7819 */ /* 0x000fe2000001021d */
[----:B------:R0:W-:Y:S01]  /*9420*/  STL [R1+0x20], R194 ;  /* 0x000020c201007387 */ /* 0x0001e20000100800 */
[----:B------:R-:W-:Y:S02]  /*9430*/  SHF.L.U64.HI R29, R239, 0x1, R28 ;  /* 0x00000001ef1d7819 */ /* 0x000fe4000001021c */
[----:B------:R-:W-:Y:S01]  /*9440*/  SHF.L.U64.HI R28, R238, 0x1, R27 ;  /* 0x00000001ee1c7819 */ /* 0x000fe2000001021b */
[----:B------:R0:W-:Y:S01]  /*9450*/  STL [R1+0x44], R193 ;  /* 0x000044c101007387 */ /* 0x0001e20000100800 */
[----:B------:R-:W-:Y:S02]  /*9460*/  SHF.L.U64.HI R27, R237, 0x1, R26 ;  /* 0x00000001ed1b7819 */ /* 0x000fe4000001021a */
[----:B------:R-:W-:Y:S01]  /*9470*/  SHF.L.U64.HI R26, R236, 0x1, R25 ;  /* 0x00000001ec1a7819 */ /* 0x000fe20000010219 */
[----:B------:R0:W-:Y:S01]  /*9480*/  STL [R1+0x48], R192 ;  /* 0x000048c001007387 */ /* 0x0001e20000100800 */
[----:B------:R-:W-:-:S03]  /*9490*/  SHF.L.U64.HI R25, R235, 0x1, R24 ;  /* 0x00000001eb197819 */ /* 0x000fc60000010218 */
        /* <DEDUP_REMOVED lines=29> */
[----:B------:R-:W-:Y:S01]  /*9670*/  SHF.L.U64.HI R6, R45, 0x1, R205 ;  /* 0x000000012d067819 */ /* 0x000fe200000102cd */
[----:B------:R-:W-:Y:S01]  /*9680*/  IMAD.MOV.U32 R52, RZ, RZ, R4 ;  /* 0x000000ffff347224 */ /* 0x000fe200078e0004 */
[----:B------:R-:W-:Y:S01]  /*9690*/  SHF.L.U64.HI R8, R46, 0x1, R207 ;  /* 0x000000012e087819 */ /* 0x000fe200000102cf */
[----:B------:R-:W-:Y:S01]  /*96a0*/  IMAD.MOV.U32 R53, RZ, RZ, R5 ;  /* 0x000000ffff357224 */ /* 0x000fe200078e0005 */
[----:B------:R-:W-:Y:S02]  /*96b0*/  SHF.L.U64.HI R7, R47, 0x1, R208 ;  /* 0x000000012f077819 */ /* 0x000fe400000102d0 */
[----:B------:R-:W-:-:S02]  /*96c0*/  SHF.L.U64.HI R6, R48, 0x1, R210 ;  /* 0x0000000130067819 */ /* 0x000fc400000102d2 */
[----:B------:R-:W-:Y:S02]  /*96d0*/  SHF.L.U64.HI R8, R49, 0x1, R211 ;  /* 0x0000000131087819 */ /* 0x000fe400000102d3 */
[----:B------:R-:W-:Y:S02]  /*96e0*/  SHF.L.U64.HI R7, R50, 0x1, R213 ;  /* 0x0000000132077819 */ /* 0x000fe400000102d5 */
[----:B0-----:R-:W-:-:S07]  /*96f0*/  SHF.L.U64.HI R6, R51, 0x1, R214 ;  /* 0x0000000133067819 */ /* 0x001fce00000102d6 */
.L_x_11:
[----:B------:R-:W2:Y:S01]  /*9700*/  LDL R9, [R1+0x64] ;  /* 0x0000640001097983 */ /* 0x000ea20000100800 */
[----:B-----5:R-:W-:Y:S02]  /*9710*/  ISETP.GT.AND P5, PT, R2, 0x1, PT ;  /* 0x000000010200780c */ /* 0x020fe40003fa4270 */
[-C--:B------:R-:W-:Y:S02]  /*9720*/  IADD3 R8, P1, PT, R0, R52.reuse, RZ ;  /* 0x0000003400087210 */ /* 0x080fe40007f3e0ff */
[----:B------:R-:W-:Y:S02]  /*9730*/  SHF.R.S32.HI R7, RZ, 0x1f, R0 ;  /* 0x0000001fff077819 */ /* 0x000fe40000011400 */
[----:B------:R-:W-:Y:S02]  /*9740*/  ISETP.GT.AND P2, PT, R2, 0x2, PT ;  /* 0x000000020200780c */ /* 0x000fe40003f44270 */
[C---:B------:R-:W-:Y:S02]  /*9750*/  LEA R6, P4, R0.reuse, R52, 0x1 ;  /* 0x0000003400067211 */ /* 0x040fe400078808ff */
[----:B------:R-:W-:-:S02]  /*9760*/  SHF.L.U64.HI R7, R0, 0x1, R7 ;  /* 0x0000000100077819 */ /* 0x000fc40000010207 */
[----:B------:R-:W-:Y:S02]  /*9770*/  PRMT R4, RZ, 0x7610, R4 ;  /* 0x00007610ff047816 */ /* 0x000fe40000000004 */
[----:B------:R-:W-:Y:S01]  /*9780*/  PRMT R5, RZ, 0x7610, R5 ;  /* 0x00007610ff057816 */ /* 0x000fe20000000005 */
[----:B------:R-:W-:-:S05]  /*9790*/  IMAD.X R7, R53, 0x1, R7, P4 ;  /* 0x0000000135077824 */ /* 0x000fca00020e0607 */
[----:B------:R0:W3:Y:S04]  /*97a0*/  @P2 LDG.E.U16 R5, desc[UR22][R6.64] ;  /* 0x0000001606052981 */ /* 0x0000e8000c1e1500 */
[----:B------:R-:W0:Y:S01]  /*97b0*/  LDL R7, [R1+0x3c] ;  /* 0x00003c0001077983 */ /* 0x000e220000100800 */
[----:B--2---:R-:W-:-:S05]  /*97c0*/  IMAD.X R9, R53, 0x1, R9, P1 ;  /* 0x0000000135097824 */ /* 0x004fca00008e0609 */
[----:B------:R1:W5:Y:S04]  /*97d0*/  @P5 LDG.E.U16 R4, desc[UR22][R8.64] ;  /* 0x0000001608045981 */ /* 0x000368000c1e1500 */
[----:B------:R-:W1:Y:S01]  /*97e0*/  LDL R9, [R1+0x40] ;  /* 0x0000400001097983 */ /* 0x000e620000100800 */
[----:B0-----:R-:W-:-:S03]  /*97f0*/  LEA R6, P5, R7, R52, 0x1 ;  /* 0x0000003407067211 */ /* 0x001fc600078a08ff */
[----:B------:R-:W2:Y:S01]  /*9800*/  LDL R7, [R1+0x14] ;  /* 0x0000140001077983 */ /* 0x000ea20000100800 */
[----:B-1----:R-:W-:-:S03]  /*9810*/  LEA R8, P6, R9, R52, 0x1 ;  /* 0x0000003409087211 */ /* 0x002fc600078c08ff */
[----:B------:R-:W4:Y:S01]  /*9820*/  LDL R9, [R1] ;  /* 0x0000000001097983 */ /* 0x000f220000100800 */
[C---:B------:R-:W-:Y:S02]  /*9830*/  ISETP.GT.AND P1, PT, R2.reuse, 0x3, PT ;  /* 0x000000030200780c */ /* 0x040fe40003f24270 */
[----:B------:R-:W-:Y:S02]  /*9840*/  ISETP.GT.AND P4, PT, R2, 0x4, PT ;  /* 0x000000040200780c */ /* 0x000fe40003f84270 */
[----:B------:R-:W-:Y:S02]  /*9850*/  PRMT R204, RZ, 0x7610, R204 ;  /* 0x00007610ffcc7816 */ /* 0x000fe400000000cc */
[----:B------:R-:W-:Y:S01]  /*9860*/  PRMT R202, RZ, 0x7610, R202 ;  /* 0x00007610ffca7816 */ /* 0x000fe200000000ca */
[----:B--2---:R-:W-:-:S08]  /*9870*/  IMAD.X R7, R53, 0x1, R7, P5 ;  /* 0x0000000135077824 */ /* 0x004fd000028e0607 */
[----:B------:R0:W2:Y:S04]  /*9880*/  @P4 LDG.E.U16 R202, desc[UR22][R6.64] ;  /* 0x0000001606ca4981 */ /* 0x0000a8000c1e1500 */
[----:B------:R-:W0:Y:S01]  /*9890*/  LDL R7, [R1+0x10] ;  /* 0x0000100001077983 */ /* 0x000e220000100800 */
[----:B----4-:R-:W-:-:S05]  /*98a0*/  IMAD.X R9, R53, 0x1, R9, P6 ;  /* 0x0000000135097824 */ /* 0x010fca00030e0609 */
[----:B------:R1:W3:Y:S04]  /*98b0*/  @P1 LDG.E.U16 R204, desc[UR22][R8.64] ;  /* 0x0000001608cc1981 */ /* 0x0002e8000c1e1500 */
[----:B------:R-:W1:Y:S01]  /*98c0*/  LDL R9, [R1+0x38] ;  /* 0x0000380001097983 */ /* 0x000e620000100800 */
[----:B0-----:R-:W-:-:S03]  /*98d0*/  LEA R6, P5, R7, R52, 0x1 ;  /* 0x0000003407067211 */ /* 0x001fc600078a08ff */
[----:B------:R-:W4:Y:S01]  /*98e0*/  LDL R7, [R1+0x1c] ;  /* 0x00001c0001077983 */ /* 0x000f220000100800 */
[----:B-1----:R-:W-:-:S03]  /*98f0*/  LEA R8, P6, R9, R52, 0x1 ;  /* 0x0000003409087211 */ /* 0x002fc600078c08ff */
[----:B------:R-:W2:Y:S01]  /*9900*/  LDL R9, [R1+0x18] ;  /* 0x0000180001097983 */ /* 0x000ea20000100800 */
[C---:B------:R-:W-:Y:S02]  /*9910*/  ISETP.GT.AND P2, PT, R2.reuse, 0x5, PT ;  /* 0x000000050200780c */ /* 0x040fe40003f44270 */
[----:B------:R-:W-:Y:S02]  /*9920*/  ISETP.GT.AND P1, PT, R2, 0x6, PT ;  /* 0x000000060200780c */ /* 0x000fe40003f24270 */
[----:B------:R-:W-:Y:S02]  /*9930*/  PRMT R203, RZ, 0x7610, R203 ;  /* 0x00007610ffcb7816 */ /* 0x000fe400000000cb */
[----:B------:R-:W-:Y:S01]  /*9940*/  PRMT R201, RZ, 0x7610, R201 ;  /* 0x00007610ffc97816 */ /* 0x000fe200000000c9 */
[----:B----4-:R-:W-:-:S08]  /*9950*/  IMAD.X R7, R53, 0x1, R7, P5 ;  /* 0x0000000135077824 */ /* 0x010fd000028e0607 */
[----:B------:R0:W5:Y:S04]  /*9960*/  @P1 LDG.E.U16 R201, desc[UR22][R6.64] ;  /* 0x0000001606c91981 */ /* 0x000168000c1e1500 */
[----:B------:R-:W0:Y:S01]  /*9970*/  LDL R7, [R1+0x30] ;  /* 0x0000300001077983 */ /* 0x000e220000100800 */
[----:B--2---:R-:W-:-:S05]  /*9980*/  IMAD.X R9, R53, 0x1, R9, P6 ;  /* 0x0000000135097824 */ /* 0x004fca00030e0609 */
[----:B------:R1:W2:Y:S04]  /*9990*/  @P2 LDG.E.U16 R203, desc[UR22][R8.64] ;  /* 0x0000001608cb2981 */ /* 0x0002a8000c1e1500 */
        /* <DEDUP_REMOVED lines=13> */
[----:B------:R1:W5:Y:S04]  /*9a70*/  @P4 LDG.E.U16 R200, desc[UR22][R8.64] ;  /* 0x0000001608c84981 */ /* 0x000368000c1e1500 */
[----:B------:R-:W1:Y:S01]  /*9a80*/  LDL R9, [R1+0x2c] ;  /* 0x00002c0001097983 */ /* 0x000e620000100800 */
[----:B0-----:R-:W-:-:S03]  /*9a90*/  LEA R6, P5, R7, R52, 0x1 ;  /* 0x0000003407067211 */ /* 0x001fc600078a08ff */
[----:B------:R-:W2:Y:S01]  /*9aa0*/  LDL R7, [R1+0x4c] ;  /* 0x00004c0001077983 */ /* 0x000ea20000100800 */
[----:B-1----:R-:W-:-:S03]  /*9ab0*/  LEA R8, P6, R9, R52, 0x1 ;  /* 0x0000003409087211 */ /* 0x002fc600078c08ff */
[----:B------:R-:W4:Y:S01]  /*9ac0*/  LDL R9, [R1+0x48] ;  /* 0x0000480001097983 */ /* 0x000f220000100800 */
[C---:B------:R-:W-:Y:S02]  /*9ad0*/  ISETP.GT.AND P1, PT, R2.reuse, 0x9, PT ;  /* 0x000000090200780c */ /* 0x040fe40003f24270 */
[----:B------:R-:W-:Y:S02]  /*9ae0*/  ISETP.GT.AND P4, PT, R2, 0xa, PT ;  /* 0x0000000a0200780c */ /* 0x000fe40003f84270 */
[----:B------:R-:W-:Y:S02]  /*9af0*/  PRMT R199, RZ, 0x7610, R199 ;  /* 0x00007610ffc77816 */ /* 0x000fe400000000c7 */
[----:B------:R-:W-:Y:S01]  /*9b00*/  PRMT R196, RZ, 0x7610, R196 ;  /* 0x00007610ffc47816 */ /* 0x000fe200000000c4 */
[----:B--2---:R-:W-:-:S08]  /*9b10*/  IMAD.X R7, R53, 0x1, R7, P5 ;  /* 0x0000000135077824 */ /* 0x004fd000028e0607 */
[----:B------:R0:W5:Y:S04]  /*9b20*/  @P4 LDG.E.U16 R196, desc[UR22][R6.64] ;  /* 0x0000001606c44981 */ /* 0x000168000c1e1500 */
[----:B------:R-:W0:Y:S01]  /*9b30*/  LDL R7, [R1+0x8] ;  /* 0x0000080001077983 */ /* 0x000e220000100800 */
[----:B----4-:R-:W-:-:S05]  /*9b40*/  IMAD.X R9, R53, 0x1, R9, P6 ;  /* 0x0000000135097824 */ /* 0x010fca00030e0609 */
        /* <DEDUP_REMOVED lines=21> */
[C---:B------:R-:W-:Y:S02]  /*9ca0*/  ISETP.GT.AND P2, PT, R2.reuse, 0xe, PT ;  /* 0x0000000e0200780c */ /* 0x040fe40003f44270 */
[----:B------:R-:W-:Y:S02]  /*9cb0*/  PRMT R195, RZ, 0x7610, R195 ;  /* 0x00007610ffc37816 */ /* 0x000fe400000000c3 */
[----:B------:R-:W-:Y:S02]  /*9cc0*/  PRMT R11, RZ, 0x7610, R11 ;  /* 0x00007610ff0b7816 */ /* 0x000fe4000000000b */
[----:B------:R-:W-:Y:S01]  /*9cd0*/  ISETP.GT.AND P1, PT, R2, 0xf, PT ;  /* 0x0000000f0200780c */ /* 0x000fe20003f24270 */
[----:B--2---:R-:W-:-:S06]  /*9ce0*/  IMAD.X R7, R53, 0x1, R7, P5 ;  /* 0x0000000135077824 */ /* 0x004fcc00028e0607 */
[----:B------:R0:W5:Y:S01]  /*9cf0*/  @P2 LDG.E.U16 R11, desc[UR22][R6.64] ;  /* 0x00000016060b2981 */ /* 0x000162000c1e1500 */
[----:B------:R-:W-:Y:S02]  /*9d00*/  PRMT R194, RZ, 0x7610, R194 ;  /* 0x00007610ffc27816 */ /* 0x000fe400000000c2 */
[----:B0-----:R-:W-:Y:S02]  /*9d10*/  SHF.R.S32.HI R7, RZ, 0x1f, R251 ;  /* 0x0000001fff077819 */ /* 0x001fe400000114fb */
[C---:B------:R-:W-:Y:S02]  /*9d20*/  LEA R6, P5, R251.reuse, R52, 0x1 ;  /* 0x00000034fb067211 */ /* 0x040fe400078a08ff */
[----:B------:R-:W-:Y:S02]  /*9d30*/  SHF.L.U64.HI R7, R251, 0x1, R7 ;  /* 0x00000001fb077819 */ /* 0x000fe40000010207 */
[----:B------:R-:W-:-:S03]  /*9d40*/  PRMT R193, RZ, 0x7610, R193 ;  /* 0x00007610ffc17816 */ /* 0x000fc600000000c1 */
[----:B------:R-:W-:Y:S01]  /*9d50*/  IMAD.X R7, R53, 0x1, R7, P5 ;  /* 0x0000000135077824 */ /* 0x000fe200028e0607 */
[----:B------:R-:W-:Y:S02]  /*9d60*/  ISETP.GT.AND P2, PT, R2, 0x11, PT ;  /* 0x000000110200780c */ /* 0x000fe40003f44270 */
[----:B------:R-:W-:Y:S02]  /*9d70*/  PRMT R12, RZ, 0x7610, R12 ;  /* 0x00007610ff0c7816 */ /* 0x000fe4000000000c */
[----:B------:R-:W-:Y:S02]  /*9d80*/  PRMT R192, RZ, 0x7610, R192 ;  /* 0x00007610ffc07816 */ /* 0x000fe400000000c0 */
[----:B------:R-:W-:Y:S02]  /*9d90*/  PRMT R13, RZ, 0x7610, R13 ;  /* 0x00007610ff0d7816 */ /* 0x000fe4000000000d */
[----:B------:R-:W-:Y:S02]  /*9da0*/  PRMT R14, RZ, 0x7610, R14 ;  /* 0x00007610ff0e7816 */ /* 0x000fe4000000000e */
        /* <DEDUP_REMOVED lines=20> */
[----:B------:R-:W-:Y:S01]  /*9ef0*/  PRMT R35, RZ, 0x7610, R35 ;  /* 0x00007610ff237816 */ /* 0x000fe20000000023 */
[----:B----4-:R-:W-:-:S05]  /*9f00*/  IMAD.X R9, R53, 0x1, R9, P6 ;  /* 0x0000000135097824 */ /* 0x010fca00030e0609 */
[----:B------:R0:W5:Y:S01]  /*9f10*/  @P4 LDG.E.U16 R195, desc[UR22][R8.64] ;  /* 0x0000001608c34981 */ /* 0x000162000c1e1500 */
[----:B------:R-:W-:Y:S02]  /*9f20*/  ISETP.GT.AND P4, PT, R2, 0x10, PT ;  /* 0x000000100200780c */ /* 0x000fe40003f84270 */
[----:B0-----:R-:W-:Y:S02]  /*9f30*/  SHF.R.S32.HI R9, RZ, 0x1f, R252 ;  /* 0x0000001fff097819 */ /* 0x001fe400000114fc */
[C---:B------:R-:W-:Y:S02]  /*9f40*/  LEA R8, P6, R252.reuse, R52, 0x1 ;  /* 0x00000034fc087211 */ /* 0x040fe400078c08ff */
[----:B------:R-:W-:-:S07]  /*9f50*/  SHF.L.U64.HI R9, R252, 0x1, R9 ;  /* 0x00000001fc097819 */ /* 0x000fce0000010209 */
[----:B------:R0:W5:Y:S01]  /*9f60*/  @P4 LDG.E.U16 R193, desc[UR22][R6.64] ;  /* 0x0000001606c14981 */ /* 0x000162000c1e1500 */
[----:B------:R-:W-:-:S05]  /*9f70*/  IMAD.X R9, R53, 0x1, R9, P6 ;  /* 0x0000000135097824 */ /* 0x000fca00030e0609 */
[----:B------:R1:W5:Y:S01]  /*9f80*/  @P1 LDG.E.U16 R194, desc[UR22][R8.64] ;  /* 0x0000001608c21981 */ /* 0x000362000c1e1500 */
[----:B0-----:R-:W-:Y:S02]  /*9f90*/  SHF.R.S32.HI R7, RZ, 0x1f, R249 ;  /* 0x0000001fff077819 */ /* 0x001fe400000114f9 */
[----:B------:R-:W-:Y:S02]  /*9fa0*/  ISETP.GT.AND P1, PT, R2, 0x12, PT ;  /* 0x000000120200780c */ /* 0x000fe40003f24270 */
[----:B-1----:R-:W-:Y:S02]  /*9fb0*/  SHF.R.S32.HI R9, RZ, 0x1f, R250 ;  /* 0x0000001fff097819 */ /* 0x002fe400000114fa */
[CC--:B------:R-:W-:Y:S02]  /*9fc0*/  LEA R8, P6, R250.reuse, R52.reuse, 0x1 ;  /* 0x00000034fa087211 */ /* 0x0c0fe400078c08ff */
[----:B------:R-:W-:Y:S02]  /*9fd0*/  SHF.L.U64.HI R9, R250, 0x1, R9 ;  /* 0x00000001fa097819 */ /* 0x000fe40000010209 */
[----:B------:R-:W-:-:S02]  /*9fe0*/  LEA R6, P5, R249, R52, 0x1 ;  /* 0x00000034f9067211 */ /* 0x000fc400078a08ff */
[----:B------:R-:W-:Y:S01]  /*9ff0*/  SHF.L.U64.HI R7, R249, 0x1, R7 ;  /* 0x00000001f9077819 */ /* 0x000fe20000010207 */
[----:B------:R-:W-:Y:S01]  /*a000*/  IMAD.X R9, R53, 0x1, R9, P6 ;  /* 0x0000000135097824 */ /* 0x000fe200030e0609 */
[----:B------:R-:W-:-:S03]  /*a010*/  ISETP.GT.AND P4, PT, R2, 0x13, PT ;  /* 0x000000130200780c */ /* 0x000fc60003f84270 */
[----:B------:R-:W-:Y:S01]  /*a020*/  IMAD.X R7, R53, 0x1, R7, P5 ;  /* 0x0000000135077824 */ /* 0x000fe200028e0607 */
[----:B------:R0:W5:Y:S01]  /*a030*/  @P2 LDG.E.U16 R12, desc[UR22][R8.64] ;  /* 0x00000016080c2981 */ /* 0x000162000c1e1500 */
[----:B------:R-:W-:-:S03]  /*a040*/  ISETP.GT.AND P2, PT, R2, 0x14, PT ;  /* 0x000000140200780c */ /* 0x000fc60003f44270 */
[----:B------:R1:W5:Y:S01]  /*a050*/  @P1 LDG.E.U16 R192, desc[UR22][R6.64] ;  /* 0x0000001606c01981 */ /* 0x000362000c1e1500 */
[----:B0-----:R-:W-:Y:S02]  /*a060*/  SHF.R.S32.HI R9, RZ, 0x1f, R248 ;  /* 0x0000001fff097819 */ /* 0x001fe400000114f8 */
[CC--:B------:R-:W-:Y:S02]  /*a070*/  LEA R8, P6, R248.reuse, R52.reuse, 0x1 ;  /* 0x00000034f8087211 */ /* 0x0c0fe400078c08ff */
[----:B------:R-:W-:Y:S02]  /*a080*/  SHF.L.U64.HI R9, R248, 0x1, R9 ;  /* 0x00000001f8097819 */ /* 0x000fe40000010209 */
[----:B-1----:R-:W-:Y:S02]  /*a090*/  SHF.R.S32.HI R7, RZ, 0x1f, R247 ;  /* 0x0000001fff077819 */ /* 0x002fe400000114f7 */
[----:B------:R-:W-:Y:S01]  /*a0a0*/  LEA R6, P5, R247, R52, 0x1 ;  /* 0x00000034f7067211 */ /* 0x000fe200078a08ff */
[----:B------:R-:W-:Y:S01]  /*a0b0*/  IMAD.X R9, R53, 0x1, R9, P6 ;  /* 0x0000000135097824 */ /* 0x000fe200030e0609 */
[----:B------:R-:W-:-:S02]  /*a0c0*/  SHF.L.U64.HI R7, R247, 0x1, R7 ;  /* 0x00000001f7077819 */ /* 0x000fc40000010207 */
[C---:B------:R-:W-:Y:S02]  /*a0d0*/  ISETP.GT.AND P1, PT, R2.reuse, 0x15, PT ;  /* 0x000000150200780c */ /* 0x040fe40003f24270 */
[----:B------:R0:W5:Y:S01]  /*a0e0*/  @P4 LDG.E.U16 R13, desc[UR22][R8.64] ;  /* 0x00000016080d4981 */ /* 0x000162000c1e1500 */
[----:B------:R-:W-:Y:S01]  /*a0f0*/  IMAD.X R7, R53, 0x1, R7, P5 ;  /* 0x0000000135077824 */ /* 0x000fe200028e0607 */
[----:B------:R-:W-:-:S04]  /*a100*/  ISETP.GT.AND P4, PT, R2, 0x16, PT ;  /* 0x000000160200780c */ /* 0x000fc80003f84270 */
        /* <DEDUP_REMOVED lines=128> */
[----:B------:R-:W-:Y:S02]  /*a910*/  PRMT R25, RZ, 0x7610, R25 ;  /* 0x00007610ff197816 */ /* 0x000fe40000000019 */
[----:B------:R0:W5:Y:S01]  /*a920*/  @P2 LDG.E.U16 R35, desc[UR22][R8.64] ;  /* 0x0000001608232981 */ /* 0x000162000c1e1500 */
[----:B------:R-:W-:Y:S01]  /*a930*/  IMAD.X R7, R53, 0x1, R7, P5 ;  /* 0x0000000135077824 */ /* 0x000fe200028e0607 */
[C---:B------:R-:W-:Y:S02]  /*a940*/  ISETP.GT.AND P4, PT, R2.reuse, 0x2b, PT ;  /* 0x0000002b0200780c */ /* 0x040fe40003f84270 */
[----:B------:R-:W-:Y:S02]  /*a950*/  ISETP.GT.AND P2, PT, R2, 0x2c, PT ;  /* 0x0000002c0200780c */ /* 0x000fe40003f44270 */
[----:B------:R1:W5:Y:S01]  /*a960*/  @P1 LDG.E.U16 R25, desc[UR22][R6.64] ;  /* 0x0000001606191981 */ /* 0x000362000c1e1500 */
[----:B0-----:R-:W-:Y:S02]  /*a970*/  SHF.R.S32.HI R9, RZ, 0x1f, R224 ;  /* 0x0000001fff097819 */ /* 0x001fe400000114e0 */
[----:B------:R-:W-:-:S02]  /*a980*/  LEA R8, P6, R224, R52, 0x1 ;  /* 0x00000034e0087211 */ /* 0x000fc400078c08ff */
[----:B------:R-:W-:Y:S02]  /*a990*/  SHF.L.U64.HI R9, R224, 0x1, R9 ;  /* 0x00000001e0097819 */ /* 0x000fe40000010209 */
[----:B-1----:R-:W-:Y:S02]  /*a9a0*/  SHF.R.S32.HI R7, RZ, 0x1f, R221 ;  /* 0x0000001fff077819 */ /* 0x002fe400000114dd */
[----:B------:R-:W-:Y:S01]  /*a9b0*/  LEA R6, P5, R221, R52, 0x1 ;  /* 0x00000034dd067211 */ /* 0x000fe200078a08ff */
[----:B------:R-:W-:Y:S01]  /*a9c0*/  IMAD.X R9, R53, 0x1, R9, P6 ;  /* 0x0000000135097824 */ /* 0x000fe200030e0609 */
[----:B------:R-:W-:Y:S02]  /*a9d0*/  SHF.L.U64.HI R7, R221, 0x1, R7 ;  /* 0x00000001dd077819 */ /* 0x000fe40000010207 */
[----:B------:R-:W-:Y:S02]  /*a9e0*/  PRMT R34, RZ, 0x7610, R34 ;  /* 0x00007610ff227816 */ /* 0x000fe40000000022 */
[----:B------:R-:W-:Y:S01]  /*a9f0*/  PRMT R33, RZ, 0x7610, R33 ;  /* 0x00007610ff217816 */ /* 0x000fe20000000021 */
[----:B------:R-:W-:Y:S01]  /*aa00*/  IMAD.X R7, R53, 0x1, R7, P5 ;  /* 0x0000000135077824 */ /* 0x000fe200028e0607 */
[----:B------:R-:W-:-:S02]  /*aa10*/  ISETP.GT.AND P1, PT, R2, 0x2d, PT ;  /* 0x0000002d0200780c */ /* 0x000fc40003f24270 */
        /* <DEDUP_REMOVED lines=11> */
[----:B------:R-:W-:Y:S01]  /*aad0*/  PRMT R27, RZ, 0x7610, R27 ;  /* 0x00007610ff1b7816 */ /* 0x000fe2000000001b */
[----:B------:R-:W-:Y:S01]  /*aae0*/  IMAD.X R7, R53, 0x1, R7, P5 ;  /* 0x0000000135077824 */ /* 0x000fe200028e0607 */
[C---:B------:R-:W-:Y:S02]  /*aaf0*/  ISETP.GT.AND P2, PT, R2.reuse, 0x2f, PT ;  /* 0x0000002f0200780c */ /* 0x040fe40003f44270 */
        /* <DEDUP_REMOVED lines=21> */
[----:B------:R-:W-:Y:S01]  /*ac50*/  PRMT R31, RZ, 0x7610, R31 ;  /* 0x00007610ff1f7816 */ /* 0x000fe2000000001f */
[----:B------:R-:W-:Y:S01]  /*ac60*/  IMAD.X R9, R53, 0x1, R9, P2 ;  /* 0x0000000135097824 */ /* 0x000fe200010e0609 */
[----:B------:R-:W-:-:S02]  /*ac70*/  LEA R6, P1, R38, R52, 0x1 ;  /* 0x0000003426067211 */ /* 0x000fc400078208ff */
[----:B------:R-:W-:Y:S02]  /*ac80*/  SHF.L.U64.HI R7, R38, 0x1, R7 ;  /* 0x0000000126077819 */ /* 0x000fe40000010207 */
[----:B------:R-:W-:Y:S01]  /*ac90*/  PRMT R29, RZ, 0x7610, R29 ;  /* 0x00007610ff1d7816 */ /* 0x000fe2000000001d */
[----:B------:R0:W5:Y:S02]  /*aca0*/  @P4 LDG.E.U16 R31, desc[UR22][R8.64] ;  /* 0x00000016081f4981 */ /* 0x000164000c1e1500 */
[----:B------:R-:W-:Y:S01]  /*acb0*/  IMAD.X R7, R53, 0x1, R7, P1 ;  /* 0x0000000135077824 */ /* 0x000fe200008e0607 */
[----:B------:R-:W-:-:S04]  /*acc0*/  ISETP.GT.AND P2, PT, R2, 0x33, PT ;  /* 0x000000330200780c */ /* 0x000fc80003f44270 */
[----:B------:R1:W5:Y:S01]  /*acd0*/  @P5 LDG.E.U16 R29, desc[UR22][R6.64] ;  /* 0x00000016061d5981 */ /* 0x000362000c1e1500 */
[----:B0-----:R-:W-:-:S04]  /*ace0*/  SHF.R.S32.HI R9, RZ, 0x1f, R39 ;  /* 0x0000001fff097819 */ /* 0x001fc80000011427 */
[C---:B------:R-:W-:Y:S02]  /*acf0*/  SHF.L.U64.HI R9, R39.reuse, 0x1, R9 ;  /* 0x0000000127097819 */ /* 0x040fe40000010209 */
[----:B-1----:R-:W-:Y:S02]  /*ad00*/  LEA R6, P1, R39, R52, 0x1 ;  /* 0x0000003427067211 */ /* 0x002fe400078208ff */
[----:B------:R-:W-:-:S03]  /*ad10*/  PRMT R30, RZ, 0x7610, R30 ;  /* 0x00007610ff1e7816 */ /* 0x000fc6000000001e */
[----:B------:R-:W-:Y:S01]  /*ad20*/  IMAD.X R7, R53, 0x1, R9, P1 ;  /* 0x0000000135077824 */ /* 0x000fe200008e0609 */
[----:B------:R-:W-:-:S04]  /*ad30*/  SHF.R.S32.HI R9, RZ, 0x1f, R40 ;  /* 0x0000001fff097819 */ /* 0x000fc80000011428 */
[----:B------:R0:W5:Y:S01]  /*ad40*/  @P2 LDG.E.U16 R30, desc[UR22][R6.64] ;  /* 0x00000016061e2981 */ /* 0x000162000c1e1500 */
[----:B------:R-:W-:Y:S02]  /*ad50*/  ISETP.GT.AND P2, PT, R2, 0x34, PT ;  /* 0x000000340200780c */ /* 0x000fe40003f44270 */
[C---:B------:R-:W-:Y:S02]  /*ad60*/  SHF.L.U64.HI R9, R40.reuse, 0x1, R9 ;  /* 0x0000000128097819 */ /* 0x040fe40000010209 */
[----:B------:R-:W-:Y:S02]  /*ad70*/  PRMT R205, RZ, 0x7610, R205 ;  /* 0x00007610ffcd7816 */ /* 0x000fe400000000cd */
[----:B0-----:R-:W-:-:S05]  /*ad80*/  LEA R6, P1, R40, R52, 0x1 ;  /* 0x0000003428067211 */ /* 0x001fca00078208ff */
        /* <DEDUP_REMOVED lines=69> */
[----:B0-----:R-:W-:Y:S02]  /*b1e0*/  LEA R6, P1, R50, R52, 0x1 ;  /* 0x0000003432067211 */ /* 0x001fe400078208ff */
[----:B------:R-:W-:-:S03]  /*b1f0*/  ISETP.GT.AND P4, PT, R2, 0x3f, PT ;  /* 0x0000003f0200780c */ /* 0x000fc60003f84270 */
[----:B------:R-:W-:Y:S01]  /*b200*/  IMAD.X R7, R53, 0x1, R8, P1 ;  /* 0x0000000135077824 */ /* 0x000fe200008e0608 */
[----:B------:R-:W-:Y:S02]  /*b210*/  SHF.R.S32.HI R8, RZ, 0x1f, R51 ;  /* 0x0000001fff087819 */ /* 0x000fe40000011433 */
[----:B------:R-:W-:Y:S02]  /*b220*/  ISETP.GT.AND P1, PT, R2, RZ, PT ;  /* 0x000000ff0200720c */ /* 0x000fe40003f24270 */
[----:B------:R0:W5:Y:S01]  /*b230*/  @P2 LDG.E.U16 R220, desc[UR22][R6.64] ;  /* 0x0000001606dc2981 */ /* 0x000162000c1e1500 */
[C---:B------:R-:W-:Y:S02]  /*b240*/  SHF.L.U64.HI R8, R51.reuse, 0x1, R8 ;  /* 0x0000000133087819 */ /* 0x040fe40000010208 */
[----:B------:R-:W-:Y:S02]  /*b250*/  PRMT R222, RZ, 0x7610, R222 ;  /* 0x00007610ffde7816 */ /* 0x000fe400000000de */
[----:B0-----:R-:W-:-:S05]  /*b260*/  LEA R6, P2, R51, R52, 0x1 ;  /* 0x0000003433067211 */ /* 0x001fca00078408ff */
[----:B------:R-:W-:Y:S01]  /*b270*/  IMAD.X R7, R53, 0x1, R8, P2 ;  /* 0x0000000135077824 */ /* 0x000fe200010e0608 */
[----:B------:R-:W-:Y:S01]  /*b280*/  PRMT R223, RZ, 0x7610, R223 ;  /* 0x00007610ffdf7816 */ /* 0x000fe200000000df */
[----:B------:R-:W-:-:S03]  /*b290*/  USHF.L.U32 UR6, UR6, 0x1f, URZ ;  /* 0x0000001f06067899 */ /* 0x000fc600080006ff */
[----:B------:R0:W5:Y:S02]  /*b2a0*/  @P4 LDG.E.U16 R222, desc[UR22][R6.64] ;  /* 0x0000001606de4981 */ /* 0x000164000c1e1500 */
[----:B0-----:R-:W-:Y:S02]  /*b2b0*/  @P1 IMAD.MOV.U32 R6, RZ, RZ, R52 ;  /* 0x000000ffff061224 */ /* 0x001fe400078e0034 */
[----:B------:R-:W-:-:S05]  /*b2c0*/  @P1 IMAD.MOV.U32 R7, RZ, RZ, R53 ;  /* 0x000000ffff071224 */ /* 0x000fca00078e0035 */
[----:B------:R0:W5:Y:S02]  /*b2d0*/  @P1 LDG.E.U16 R223, desc[UR22][R6.64] ;  /* 0x0000001606df1981 */ /* 0x000164000c1e1500 */
[----:B0-----:R-:W-:-:S04]  /*b2e0*/  IMAD.U32 R7, RZ, RZ, UR6 ;  /* 0x00000006ff077e24 */ /* 0x001fc8000f8e00ff */
[----:B------:R-:W0:Y:S01]  /*b2f0*/  SYNCS.PHASECHK.TRANS64.TRYWAIT P1, [UR11], R7 ;  /* 0x00000007ff0075a7 */ /* 0x000e22000802110b */
[----:B---3--:R-:W-:Y:S02]  /*b300*/  PRMT R5, R5, 0x5410, R204 ;  /* 0x0000541005057816 */ /* 0x008fe400000000cc */
[----:B------:R-:W-:Y:S01]  /*b310*/  PRMT R6, R202, 0x5410, R203 ;  /* 0x00005410ca067816 */ /* 0x000fe200000000cb */
[----:B0-----:R-:W-:Y:S06]  /*b320*/  @!P1 BRA `(.L_x_9) ;  /* 0x00000058001c9947 */ /* 0x001fec0003800000 */
.L_x_17:
[----:B-----5:R-:W-:Y:S01]  /*b330*/  PRMT R25, R25, 0x5410, R34 ;  /* 0x0000541019197816 */ /* 0x020fe20000000022 */
[----:B------:R-:W-:Y:S01]  /*b340*/  IMAD.WIDE R68, R37, 0x2, R68 ;  /* 0x0000000225447825 */ /* 0x000fe200078e0244 */
[----:B------:R-:W-:Y:S02]  /*b350*/  PRMT R34, R217, 0x5410, R219 ;  /* 0x00005410d9227816 */ /* 0x000fe400000000db */
[----:B------:R-:W0:Y:S01]  /*b360*/  S2R R219, SR_TID.X ;  /* 0x0000000000db7919 */ /* 0x000e220000002100 */
[----:B------:R-:W-:Y:S01]  /*b370*/  PRMT R24, R24, 0x5410, R35 ;  /* 0x0000541018187816 */ /* 0x000fe20000000023 */
[----:B------:R-:W-:Y:S01]  /*b380*/  IMAD.WIDE R74, R37, 0x2, R74 ;  /* 0x00000002254a7825 */ /* 0x000fe200078e024a */
[----:B------:R-:W-:Y:S02]  /*b390*/  PRMT R26, R33, 0x5410, R26 ;  /* 0x00005410211a7816 */ /* 0x000fe4000000001a */
[----:B------:R-:W-:Y:S01]  /*b3a0*/  PRMT R27, R27, 0x5410, R32 ;  /* 0x000054101b1b7816 */ /* 0x000fe20000000020 */
[----:B------:R-:W-:Y:S01]  /*b3b0*/  IMAD.WIDE R82, R37, 0x2, R82 ;  /* 0x0000000225527825 */ /* 0x000fe200078e0252 */
[----:B------:R-:W-:-:S02]  /*b3c0*/  PRMT R28, R28, 0x5410, R31 ;  /* 0x000054101c1c7816 */ /* 0x000fc4000000001f */
[----:B------:R-:W-:Y:S01]  /*b3d0*/  PRMT R29, R29, 0x5410, R30 ;  /* 0x000054101d1d7816 */ /* 0x000fe2000000001e */
[----:B------:R-:W-:Y:S01]  /*b3e0*/  IMAD.WIDE R90, R37, 0x2, R90 ;  /* 0x00000002255a7825 */ /* 0x000fe200078e025a */
[----:B------:R-:W-:Y:S02]  /*b3f0*/  PRMT R7, R201, 0x5410, R200 ;  /* 0x00005410c9077816 */ /* 0x000fe400000000c8 */
[----:B------:R-:W-:Y:S01]  /*b400*/  PRMT R8, R198, 0x5410, R199 ;  /* 0x00005410c6087816 */ /* 0x000fe200000000c7 */
[C---:B------:R-:W-:Y:S01]  /*b410*/  IMAD.WIDE R98, R37.reuse, 0x2, R98 ;  /* 0x0000000225627825 */ /* 0x040fe200078e0262 */
[----:B------:R-:W-:Y:S02]  /*b420*/  PRMT R9, R196, 0x5410, R197 ;  /* 0x00005410c4097816 */ /* 0x000fe400000000c5 */
[----:B------:R-:W-:Y:S01]  /*b430*/  PRMT R10, R10, 0x5410, R195 ;  /* 0x000054100a0a7816 */ /* 0x000fe200000000c3 */
[----:B------:R-:W-:Y:S01]  /*b440*/  IMAD.WIDE R106, R37, 0x2, R106 ;  /* 0x00000002256a7825 */ /* 0x000fe200078e026a */
[----:B------:R-:W-:-:S02]  /*b450*/  PRMT R11, R11, 0x5410, R194 ;  /* 0x000054100b0b7816 */ /* 0x000fc400000000c2 */
[----:B------:R-:W-:Y:S01]  /*b460*/  PRMT R12, R193, 0x5410, R12 ;  /* 0x00005410c10c7816 */ /* 0x000fe2000000000c */
[C---:B------:R-:W-:Y:S01]  /*b470*/  IMAD.WIDE R114, R37.reuse, 0x2, R114 ;  /* 0x0000000225727825 */ /* 0x040fe200078e0272 */
[----:B------:R-:W-:Y:S02]  /*b480*/  PRMT R13, R192, 0x5410, R13 ;  /* 0x00005410c00d7816 */ /* 0x000fe4000000000d */
        /* <DEDUP_REMOVED lines=24> */
[----:B0-----:R-:W-:Y:S01]  /*b610*/  LOP3.LUT R219, R219, 0x3f, RZ, 0xc0, !PT ;  /* 0x0000003fdbdb7812 */ /* 0x001fe200078ec0ff */
[----:B------:R-:W-:Y:S01]  /*b620*/  IMAD.WIDE R186, R37, 0x2, R186 ;  /* 0x0000000225ba7825 */ /* 0x000fe200078e02ba */
[----:B------:R0:W-:Y:S01]  /*b630*/  STTM.x32 tmem[UR10+0x80], R4 ;  /* 0x00008004000079ed */ /* 0x0001e200082c000a */
[----:B------:R-:W1:Y:S01]  /*b640*/  FENCE.VIEW.ASYNC.T ;  /* 0x00000000000073c6 */ /* 0x000e620000000200 */
[----:B------:R-:W-:Y:S01]  /*b650*/  ISETP.GE.AND P1, PT, R219, R2, PT ;  /* 0x00000002db00720c */ /* 0x000fe20003f26270 */
[C---:B------:R-:W-:Y:S01]  /*b660*/  IMAD.WIDE R184, R37.reuse, 0x2, R184 ;  /* 0x0000000225b87825 */ /* 0x040fe200078e02b8 */
[----:B------:R-:W-:Y:S01]  /*b670*/  PRMT R54, RZ, 0x7610, R54 ;  /* 0x00007610ff367816 */ /* 0x000fe20000000036 */
[----:B-1----:R-:W-:Y:S01]  /*b680*/  BAR.SYNC.DEFER_BLOCKING 0x0 ;  /* 0x0000000000007b1d */ /* 0x002fe20000010000 */
[----:B------:R-:W-:Y:S01]  /*b690*/  PRMT R57, RZ, 0x7610, R57 ;  /* 0x00007610ff397816 */ /* 0x000fe20000000039 */
[----:B------:R-:W-:Y:S01]  /*b6a0*/  IMAD.WIDE R176, R37, 0x2, R176 ;  /* 0x0000000225b07825 */ /* 0x000fe200078e02b0 */
[----:B------:R-:W-:-:S02]  /*b6b0*/  PRMT R188, RZ, 0x7610, R188 ;  /* 0x00007610ffbc7816 */ /* 0x000fc400000000bc */
[----:B------:R-:W-:Y:S01]  /*b6c0*/  PRMT R191, RZ, 0x7610, R191 ;  /* 0x00007610ffbf7816 */ /* 0x000fe200000000bf */
[C---:B------:R-:W-:Y:S01]  /*b6d0*/  IMAD.WIDE R168, R37.reuse, 0x2, R168 ;  /* 0x0000000225a87825 */ /* 0x040fe200078e02a8 */
[----:B------:R-:W-:Y:S02]  /*b6e0*/  PRMT R193, RZ, 0x7610, R193 ;  /* 0x00007610ffc17816 */ /* 0x000fe400000000c1 */
[----:B------:R-:W-:Y:S01]  /*b6f0*/  PRMT R195, RZ, 0x7610, R195 ;  /* 0x00007610ffc37816 */ /* 0x000fe200000000c3 */
[C---:B------:R-:W-:Y:S01]  /*b700*/  IMAD.WIDE R160, R37.reuse, 0x2, R160 ;  /* 0x0000000225a07825 */ /* 0x040fe200078e02a0 */
[----:B------:R-:W-:Y:S02]  /*b710*/  PRMT R197, RZ, 0x7610, R197 ;  /* 0x00007610ffc57816 */ /* 0x000fe400000000c5 */
        /* <DEDUP_REMOVED lines=8> */
[----:B------:R-:W-:Y:S01]  /*b7a0*/  PRMT R194, RZ, 0x7610, R194 ;  /* 0x00007610ffc27816 */ /* 0x000fe200000000c2 */
[----:B------:R-:W2:Y:S01]  /*b7b0*/  @!P1 LDG.E.U16 R54, desc[UR22][R122.64] ;  /* 0x000000167a369981 */ /* 0x000ea2000c1e1500 */
[----:B------:R-:W-:Y:S01]  /*b7c0*/  PRMT R196, RZ, 0x7610, R196 ;  /* 0x00007610ffc47816 */ /* 0x000fe200000000c4 */
[C---:B------:R-:W-:Y:S01]  /*b7d0*/  IMAD.WIDE R128, R37.reuse, 0x2, R128 ;  /* 0x0000000225807825 */ /* 0x040fe200078e0280 */
[----:B------:R-:W-:Y:S01]  /*b7e0*/  PRMT R198, RZ, 0x7610, R198 ;  /* 0x00007610ffc67816 */ /* 0x000fe200000000c6 */
[----:B------:R-:W3:Y:S01]  /*b7f0*/  @!P1 LDG.E.U16 R57, desc[UR22][R114.64] ;  /* 0x0000001672399981 */ /* 0x000ee2000c1e1500 */
[----:B------:R-:W-:Y:S01]  /*b800*/  PRMT R200, RZ, 0x7610, R200 ;  /* 0x00007610ffc87816 */ /* 0x000fe200000000c8 */
[C---:B------:R-:W-:Y:S01]  /*b810*/  IMAD.WIDE R120, R37.reuse, 0x2, R120 ;  /* 0x0000000225787825 */ /* 0x040fe200078e0278 */
[----:B------:R-:W-:Y:S01]  /*b820*/  PRMT R56, RZ, 0x7610, R56 ;  /* 0x00007610ff387816 */ /* 0x000fe20000000038 */
[----:B------:R-:W4:Y:S01]  /*b830*/  @!P1 LDG.E.U16 R188, desc[UR22][R106.64] ;  /* 0x000000166abc9981 */ /* 0x000f22000c1e1500 */
[----:B------:R-:W-:Y:S01]  /*b840*/  PRMT R63, RZ, 0x7610, R63 ;  /* 0x00007610ff3f7816 */ /* 0x000fe2000000003f */
[C---:B------:R-:W-:Y:S01]  /*b850*/  IMAD.WIDE R112, R37.reuse, 0x2, R112 ;  /* 0x0000000225707825 */ /* 0x040fe200078e0270 */
[----:B------:R-:W-:Y:S01]  /*b860*/  PRMT R190, RZ, 0x7610, R190 ;  /* 0x00007610ffbe7816 */ /* 0x000fe200000000be */
[----:B------:R-:W4:Y:S02]  /*b870*/  @!P1 LDG.E.U16 R191, desc[UR22][R98.64] ;  /* 0x0000001662bf9981 */ /* 0x000f24000c1e1500 */
[----:B------:R-:W-:-:S02]  /*b880*/  IMAD.WIDE R104, R37, 0x2, R104 ;  /* 0x0000000225687825 */ /* 0x000fc400078e0268 */
[----:B------:R-:W4:Y:S02]  /*b890*/  @!P1 LDG.E.U16 R193, desc[UR22][R90.64] ;  /* 0x000000165ac19981 */ /* 0x000f24000c1e1500 */
[C---:B------:R-:W-:Y:S02]  /*b8a0*/  IMAD.WIDE R96, R37.reuse, 0x2, R96 ;  /* 0x0000000225607825 */ /* 0x040fe400078e0260 */
[----:B------:R-:W4:Y:S02]  /*b8b0*/  @!P1 LDG.E.U16 R195, desc[UR22][R82.64] ;  /* 0x0000001652c39981 */ /* 0x000f24000c1e1500 */
[C---:B------:R-:W-:Y:S02]  /*b8c0*/  IMAD.WIDE R88, R37.reuse, 0x2, R88 ;  /* 0x0000000225587825 */ /* 0x040fe400078e0258 */
        /* <DEDUP_REMOVED lines=8> */
[----:B------:R-:W4:Y:S01]  /*b950*/  @!P1 LDG.E.U16 R189, desc[UR22][R104.64] ;  /* 0x0000001668bd9981 */ /* 0x000f22000c1e1500 */
[----:B0-----:R-:W-:Y:S01]  /*b960*/  PRMT R4, RZ, 0x7610, R4 ;  /* 0x00007610ff047816 */ /* 0x001fe20000000004 */
[C---:B------:R-:W-:Y:S01]  /*b970*/  IMAD.WIDE R174, R37.reuse, 0x2, R174 ;  /* 0x0000000225ae7825 */ /* 0x040fe200078e02ae */
[----:B------:R-:W-:Y:S01]  /*b980*/  PRMT R8, RZ, 0x7610, R8 ;  /* 0x00007610ff087816 */ /* 0x000fe20000000008 */
[----:B------:R-:W4:Y:S01]  /*b990*/  @!P1 LDG.E.U16 R192, desc[UR22][R96.64] ;  /* 0x0000001660c09981 */ /* 0x000f22000c1e1500 */
[----:B------:R-:W-:Y:S01]  /*b9a0*/  PRMT R12, RZ, 0x7610, R12 ;  /* 0x00007610ff0c7816 */ /* 0x000fe2000000000c */
        /* <DEDUP_REMOVED lines=88> */
[----:B------:R-:W-:Y:S01]  /*bf30*/  PRMT R207, RZ, 0x7610, R207 ;  /* 0x00007610ffcf7816 */ /* 0x000fe200000000cf */
[C---:B------:R-:W-:Y:S02]  /*bf40*/  IMAD.WIDE R172, R37.reuse, 0x2, R172 ;  /* 0x0000000225ac7825 */ /* 0x040fe400078e02ac */
[----:B------:R-:W4:Y:S01]  /*bf50*/  @!P1 LDG.E.U16 R34, desc[UR22][R126.64] ;  /* 0x000000167e229981 */ /* 0x000f22000c1e1500 */
[----:B------:R-:W-:Y:S01]  /*bf60*/  PRMT R208, RZ, 0x7610, R208 ;  /* 0x00007610ffd07816 */ /* 0x000fe200000000d0 */
[C---:B------:R-:W-:Y:S02]  /*bf70*/  IMAD.WIDE R180, R37.reuse, 0x2, R180 ;  /* 0x0000000225b47825 */ /* 0x040fe400078e02b4 */
[----:B------:R-:W4:Y:S01]  /*bf80*/  @!P1 LDG.E.U16 R56, desc[UR22][R118.64] ;  /* 0x0000001676389981 */ /* 0x000f22000c1e1500 */
[----:B------:R-:W-:Y:S01]  /*bf90*/  PRMT R210, RZ, 0x7610, R210 ;  /* 0x00007610ffd27816 */ /* 0x000fe200000000d2 */
[----:B------:R-:W-:Y:S01]  /*bfa0*/  IMAD.WIDE R58, R37, 0x2, R58 ;  /* 0x00000002253a7825 */ /* 0x000fe200078e023a */
[----:B------:R-:W-:Y:S01]  /*bfb0*/  PRMT R211, RZ, 0x7610, R211 ;  /* 0x00007610ffd37816 */ /* 0x000fe200000000d3 */
[----:B------:R-:W4:Y:S01]  /*bfc0*/  @!P1 LDG.E.U16 R63, desc[UR22][R110.64] ;  /* 0x000000166e3f9981 */ /* 0x000f22000c1e1500 */
[----:B------:R-:W-:-:S02]  /*bfd0*/  PRMT R213, RZ, 0x7610, R213 ;  /* 0x00007610ffd57816 */ /* 0x000fc400000000d5 */
[----:B------:R-:W-:Y:S01]  /*bfe0*/  PRMT R214, RZ, 0x7610, R214 ;  /* 0x00007610ffd67816 */ /* 0x000fe200000000d6 */
[----:B------:R-:W4:Y:S01]  /*bff0*/  @!P1 LDG.E.U16 R190, desc[UR22][R102.64] ;  /* 0x0000001666be9981 */ /* 0x000f22000c1e1500 */
[----:B------:R-:W-:Y:S02]  /*c000*/  PRMT R216, RZ, 0x7610, R216 ;  /* 0x00007610ffd87816 */ /* 0x000fe400000000d8 */
[----:B------:R-:W-:Y:S01]  /*c010*/  PRMT R217, RZ, 0x7610, R217 ;  /* 0x00007610ffd97816 */ /* 0x000fe200000000d9 */
[----:B------:R-:W4:Y:S04]  /*c020*/  @!P1 LDG.E.U16 R201, desc[UR22][R94.64] ;  /* 0x000000165ec99981 */ /* 0x000f28000c1e1500 */
        /* <DEDUP_REMOVED lines=19> */
[----:B------:R-:W4:Y:S01]  /*c160*/  @!P1 LDG.E.U16 R217, desc[UR22][R58.64] ;  /* 0x000000163ad99981 */ /* 0x000f22000c1e1500 */
[----:B------:R-:W-:Y:S01]  /*c170*/  BAR.SYNC.DEFER_BLOCKING 0x0 ;  /* 0x0000000000007b1d */ /* 0x000fe20000010000 */
[----:B------:R-:W-:-:S02]  /*c180*/  LOP3.LUT R220, R3, 0x20, RZ, 0x3c, !PT ;  /* 0x0000002003dc7812 */ /* 0x000fc400078e3cff */
[----:B------:R-:W-:-:S03]  /*c190*/  LOP3.LUT R219, R3, 0x40, RZ, 0x3c, !PT ;  /* 0x0000004003db7812 */ /* 0x000fc600078e3cff */
[----:B--2---:R0:W-:Y:S04]  /*c1a0*/  STS.U16 [R3+UR9+0x6000], R54 ;  /* 0x0060003603007988 */ /* 0x0041e80008000409 */
[----:B---3--:R0:W-:Y:S04]  /*c1b0*/  STS.U16 [R3+UR9+0x6400], R57 ;  /* 0x0064003903007988 */ /* 0x0081e80008000409 */
[----:B----4-:R0:W-:Y:S04]  /*c1c0*/  STS.U16 [R3+UR9+0x6800], R188 ;  /* 0x006800bc03007988 */ /* 0x0101e80008000409 */
[----:B------:R0:W-:Y:S04]  /*c1d0*/  STS.U16 [R3+UR9+0x6c00], R191 ;  /* 0x006c00bf03007988 */ /* 0x0001e80008000409 */
        /* <DEDUP_REMOVED lines=59> */
[----:B------:R0:W-:Y:S01]  /*c590*/  STS.U16 [R36+UR9+0x7f00], R217 ;  /* 0x007f00d924007988 */ /* 0x0001e20008000409 */
[----:B------:R1:W-:Y:S06]  /*c5a0*/  MEMBAR.ALL.CTA ;  /* 0x0000000000007992 */ /* 0x0003ec0000008000 */
[----:B-1----:R-:W1:Y:S01]  /*c5b0*/  FENCE.VIEW.ASYNC.S ;  /* 0x00000000000073c6 */ /* 0x002e620000000000 */
[----:B------:R-:W-:-:S04]  /*c5c0*/  ULEA UR11, UR20, UR9, 0x3 ;  /* 0x00000009140b7291 */ /* 0x000fc8000f8e18ff */
[----:B------:R-:W-:Y:S01]  /*c5d0*/  UIADD3 UR11, UPT, UPT, UR11, 0x8000, URZ ;  /* 0x000080000b0b7890 */ /* 0x000fe2000fffe0ff */
[----:B-1----:R-:W-:Y:S06]  /*c5e0*/  BAR.SYNC.DEFER_BLOCKING 0x0 ;  /* 0x0000000000007b1d */ /* 0x002fec0000010000 */
[----:B0-----:R-:W-:Y:S05]  /*c5f0*/  @P0 BRA `(.L_x_10) ;  /* 0x0000000000580947 */ /* 0x001fea0003800000 */
[----:B------:R-:W-:Y:S02]  /*c600*/  UIADD3 UR21, UPT, UPT, UR8, 0x88, URZ ;  /* 0x0000008808157890 */ /* 0x000fe4000fffe0ff */
[----:B------:R-:W-:Y:S02]  /*c610*/  UIADD3 UR30, UPT, UPT, UR8, 0x90, URZ ;  /* 0x00000090081e7890 */ /* 0x000fe4000fffe0ff */
[----:B------:R-:W-:Y:S01]  /*c620*/  UIADD3 UR31, UPT, UPT, UR8, 0x98, URZ ;  /* 0x00000098081f7890 */ /* 0x000fe2000fffe0ff */
[----:B------:R-:W-:Y:S01]  /*c630*/  UMOV UR16, 0x0 ;  /* 0x0000000000107882 */ /* 0x000fe20000000000 */
[----:B------:R-:W-:Y:S01]  /*c640*/  UMOV UR17, 0x8200010 ;  /* 0x0820001000117882 */ /* 0x000fe20000000000 */
[----:B------:R-:W-:Y:S01]  /*c650*/  UMOV UR12, UR19 ;  /* 0x00000013000c7c82 */ /* 0x000fe20008000000 */
[----:B------:R-:W-:Y:S01]  /*c660*/  UMOV UR13, 0x40004040 ;  /* 0x40004040000d7882 */ /* 0x000fe20000000000 */
[----:B------:R-:W-:Y:S01]  /*c670*/  UMOV UR28, 0x0 ;  /* 0x00000000001c7882 */ /* 0x000fe20000000000 */
[----:B------:R-:W-:Y:S01]  /*c680*/  UMOV UR29, 0x8200010 ;  /* 0x08200010001d7882 */ /* 0x000fe20000000000 */
[----:B------:R-:W-:Y:S01]  /*c690*/  UMOV UR32, 0x0 ;  /* 0x0000000000207882 */ /* 0x000fe20000000000 */
[----:B------:R-:W-:Y:S01]  /*c6a0*/  UMOV UR33, 0x8200010 ;  /* 0x0820001000217882 */ /* 0x000fe20000000000 */
[----:B------:R-:W-:Y:S01]  /*c6b0*/  UMOV UR6, UR11 ;  /* 0x0000000b00067c82 */ /* 0x000fe20008000000 */
[----:B------:R-:W-:Y:S01]  /*c6c0*/  UMOV UR7, URZ ;  /* 0x000000ff00077c82 */ /* 0x000fe20008000000 */
[----:B------:R0:W-:Y:S01]  /*c6d0*/  UTCHMMA tmem[UR18], gdesc[UR12], tmem[UR8], tmem[UR16], idesc[UR17], UPT ;  /* 0x00ff100c120079ea */ /* 0x0001e2000b800008 */
        /* <DEDUP_REMOVED lines=8> */
.L_x_10:
[----:B------:R-:W2:Y:S01]  /*c760*/  LDL R6, [R1+0x60] ;  /* 0x0000600001067983 */ /* 0x000ea20000100800 */
[----:B------:R-:W-:Y:S01]  /*c770*/  UIADD3 UR20, UPT, UPT, UR20, 0x1, URZ ;  /* 0x0000000114147890 */ /* 0x000fe2000fffe0ff */
[----:B------:R-:W-:Y:S01]  /*c780*/  IMAD.MOV.U32 R4, RZ, RZ, R52 ;  /* 0x000000ffff047224 */ /* 0x000fe200078e0034 */
[----:B------:R-:W-:Y:S01]  /*c790*/  UIADD3 UR5, UPT, UPT, UR5, -0x1, URZ ;  /* 0xffffffff05057890 */ /* 0x000fe2000fffe0ff */
[----:B------:R-:W-:Y:S01]  /*c7a0*/  IMAD.MOV.U32 R5, RZ, RZ, R53 ;  /* 0x000000ffff057224 */ /* 0x000fe200078e0035 */
[----:B------:R-:W-:Y:S01]  /*c7b0*/  UISETP.GT.AND UP1, UPT, UR20, 0x1, UPT ;  /* 0x000000011400788c */ /* 0x000fe2000bf24270 */
[----:B------:R-:W-:-:S03]  /*c7c0*/  VIADD R2, R2, 0xffffffc0 ;  /* 0xffffffc002027836 */ /* 0x000fc60000000000 */
[----:B0-----:R-:W-:Y:S02]  /*c7d0*/  USEL UR6, URZ, 0x1, !UP1 ;  /* 0x00000001ff067887 */ /* 0x001fe4000c800000 */
[----:B------:R-:W-:Y:S02]  /*c7e0*/  USEL UR20, UR20, URZ, !UP1 ;  /* 0x000000ff14147287 */ /* 0x000fe4000c800000 */
[----:B------:R-:W-:Y:S02]  /*c7f0*/  UISETP.NE.U32.AND UP1, UPT, UR5, URZ, UPT ;  /* 0x000000ff0500728c */ /* 0x000fe4000bf25070 */
[----:B------:R-:W-:-:S03]  /*c800*/  ULOP3.LUT UR7, UR4, UR6, URZ, 0x3c, !UPT ;  /* 0x0000000604077292 */ /* 0x000fc6000f8e3cff */
[----:B------:R-:W-:-:S04]  /*c810*/  UMOV UR6, UR4 ;  /* 0x0000000400067c82 */ /* 0x000fc80008000000 */
[----:B------:R-:W-:Y:S01]  /*c820*/  UMOV UR4, UR7 ;  /* 0x0000000700047c82 */ /* 0x000fe20008000000 */
[----:B--2---:R-:W-:-:S04]  /*c830*/  IMAD.WIDE R4, R6, 0x2, R4 ;  /* 0x0000000206047825 */ /* 0x004fc800078e0204 */
[----:B------:R-:W-:Y:S02]  /*c840*/  IMAD.MOV.U32 R52, RZ, RZ, R4 ;  /* 0x000000ffff347224 */ /* 0x000fe400078e0004 */
[----:B------:R-:W-:Y:S01]  /*c850*/  IMAD.MOV.U32 R53, RZ, RZ, R5 ;  /* 0x000000ffff357224 */ /* 0x000fe200078e0005 */
[----:B------:R-:W-:Y:S06]  /*c860*/  BRA.U UP1, `(.L_x_11) ;  /* 0xffffffcd01a47547 */ /* 0x000fec000b83ffff */
.L_x_8:
[----:B------:R-:W2:Y:S01]  /*c870*/  LDL.LU R5, [R1+0x6c] ;  /* 0x00006c0001057983 */ /* 0x000ea20000300800 */
[----:B------:R-:W1:Y:S03]  /*c880*/  LDCU UR5, c[0x0][0x3b4] ;  /* 0x00007680ff0577ac */ /* 0x000e660008000800 */
[----:B------:R-:W3:Y:S01]  /*c890*/  LDL.LU R4, [R1+0x70] ;  /* 0x0000700001047983 */ /* 0x000ee20000300800 */
[----:B------:R-:W4:Y:S01]  /*c8a0*/  LDCU UR7, c[0x0][0x39c] ;  /* 0x00007380ff0777ac */ /* 0x000f220008000800 */
[----:B------:R-:W5:Y:S01]  /*c8b0*/  S2R R0, SR_CgaCtaId ;  /* 0x0000000000007919 */ /* 0x000f620000008800 */
[----:B0-----:R-:W0:Y:S01]  /*c8c0*/  LDCU UR4, c[0x0][0x3b8] ;  /* 0x00007700ff0477ac */ /* 0x001e220008000800 */
[----:B------:R-:W0:Y:S01]  /*c8d0*/  LDCU.128 UR12, c[0x0][0x390] ;  /* 0x00007200ff0c77ac */ /* 0x000e220008000c00 */
[----:B-----5:R-:W-:Y:S01]  /*c8e0*/  IMAD.SHL.U32 R0, R0, 0x80, RZ ;  /* 0x0000008000007824 */ /* 0x020fe200078e00ff */
[----:B--2---:R-:W-:-:S04]  /*c8f0*/  ISETP.GE.AND P0, PT, R5, 0x40, PT ;  /* 0x000000400500780c */ /* 0x004fc80003f06270 */
[----:B---3--:R-:W-:-:S09]  /*c900*/  LOP3.LUT R3, R4, 0x80, R0, 0xf8, !PT ;  /* 0x0000008004037812 */ /* 0x008fd200078ef800 */
[----:B01--4-:R-:W-:Y:S05]  /*c910*/  @!P0 BRA `(.L_x_12) ;  /* 0x0000000000108947 */ /* 0x013fea0003800000 */
[----:B------:R-:W-:-:S06]  /*c920*/  USHF.L.U32 UR6, UR6, 0x1f, URZ ;  /* 0x0000001f06067899 */ /* 0x000fcc00080006ff */
[----:B------:R-:W-:-:S04]  /*c930*/  IMAD.U32 R0, RZ, RZ, UR6 ;  /* 0x00000006ff007e24 */ /* 0x000fc8000f8e00ff */
[----:B------:R-:W0:Y:S02]  /*c940*/  SYNCS.PHASECHK.TRANS64.TRYWAIT P0, [UR11], R0 ;  /* 0x00000000ff0075a7 */ /* 0x000e24000800110b */
[----:B0-----:R-:W-:Y:S05]  /*c950*/  @!P0 BRA `(.L_x_13) ;  /* 0x00000040009c8947 */ /* 0x001fea0003800000 */
.L_x_12:
[----:B------:R-:W2:Y:S01]  /*c960*/  LDL.LU R2, [R1+0x68] ;  /* 0x0000680001027983 */ /* 0x000ea20000300800 */
[C---:B------:R-:W-:Y:S01]  /*c970*/  IMAD R133, R3.reuse, UR4, RZ ;  /* 0x0000000403857c24 */ /* 0x040fe2000f8e02ff */
[----:B------:R-:W-:Y:S01]  /*c980*/  LOP3.LUT R0, R3, 0x7f, RZ, 0xfc, !PT ;  /* 0x0000007f03007812 */ /* 0x000fe200078efcff */
[----:B------:R-:W0:Y:S01]  /*c990*/  LDCU UR6, c[0x0][0x39c] ;  /* 0x00007380ff0677ac */ /* 0x000e220008000800 */
[----:B------:R-:W-:Y:S01]  /*c9a0*/  BAR.SYNC.DEFER_BLOCKING 0x0 ;  /* 0x0000000000007b1d */ /* 0x000fe20000010000 */
[----:B------:R-:W-:Y:S01]  /*c9b0*/  VIADD R135, R133, UR4 ;  /* 0x0000000485877c36 */ /* 0x000fe20008000000 */
[C---:B------:R-:W-:Y:S02]  /*c9c0*/  LOP3.LUT R134, R3.reuse, 0x1, RZ, 0xfc, !PT ;  /* 0x0000000103867812 */ /* 0x040fe400078efcff */
[----:B------:R-:W-:Y:S01]  /*c9d0*/  LOP3.LUT R132, R3, 0x2, RZ, 0xfc, !PT ;  /* 0x0000000203847812 */ /* 0x000fe200078efcff */
[----:B------:R-:W-:Y:S01]  /*c9e0*/  VIADD R137, R135, UR4 ;  /* 0x0000000487897c36 */ /* 0x000fe20008000000 */
[----:B------:R-:W-:-:S02]  /*c9f0*/  LOP3.LUT R170, R3, 0x3, RZ, 0xfc, !PT ;  /* 0x0000000303aa7812 */ /* 0x000fc400078efcff */
[----:B------:R-:W-:Y:S01]  /*ca00*/  LOP3.LUT R168, R3, 0x4, RZ, 0xfc, !PT ;  /* 0x0000000403a87812 */ /* 0x000fe200078efcff */
[----:B------:R-:W-:-:S04]  /*ca10*/  VIADD R139, R137, UR4 ;  /* 0x00000004898b7c36 */ /* 0x000fc80008000000 */
[----:B------:R-:W-:-:S04]  /*ca20*/  VIADD R149, R139, UR4 ;  /* 0x000000048b957c36 */ /* 0x000fc80008000000 */
[----:B------:R-:W-:-:S04]  /*ca30*/  VIADD R151, R149, UR4 ;  /* 0x0000000495977c36 */ /* 0x000fc80008000000 */
[----:B------:R-:W-:Y:S01]  /*ca40*/  VIADD R153, R151, UR4 ;  /* 0x0000000497997c36 */ /* 0x000fe20008000000 */
[----:B------:R-:W1:Y:S02]  /*ca50*/  @!P3 SYNCS.CCTL.IV [UR9+0x8000] ;  /* 0x00800000ff00b9b1 */ /* 0x000e640008000009 */
[----:B-1----:R-:W-:Y:S06]  /*ca60*/  BAR.SYNC.DEFER_BLOCKING 0x0 ;  /* 0x0000000000007b1d */ /* 0x002fec0000010000 */
[----:B------:R-:W1:Y:S01]  /*ca70*/  LDTM.x128 R4, tmem[UR10] ;  /* 0x0000000a000479ee */ /* 0x000e6200083c0000 */
[----:B------:R-:W3:Y:S01]  /*ca80*/  @!P3 SYNCS.CCTL.IV [UR9+0x8008] ;  /* 0x00800800ff00b9b1 */ /* 0x000ee20008000009 */
[----:B------:R-:W-:Y:S01]  /*ca90*/  NOP ;  /* 0x0000000000007918 */ /* 0x000fe20000000000 */
[----:B-1----:R-:W-:Y:S01]  /*caa0*/  F2FP.F16.F32.PACK_AB R166, R5, R4 ;  /* 0x0000000405a6723e */ /* 0x002fe200000000ff */
[----:B------:R-:W-:Y:S01]  /*cab0*/  VIADD R5, R153, UR4 ;  /* 0x0000000499057c36 */ /* 0x000fe20008000000 */
[----:B------:R-:W-:-:S02]  /*cac0*/  F2FP.F16.F32.PACK_AB R6, R7, R6 ;  /* 0x000000060706723e */ /* 0x000fc400000000ff */
[----:B------:R-:W-:Y:S02]  /*cad0*/  F2FP.F16.F32.PACK_AB R8, R9, R8 ;  /* 0x000000080908723e */ /* 0x000fe400000000ff */
[----:B------:R-:W-:Y:S02]  /*cae0*/  LOP3.LUT R7, R3, 0x6, RZ, 0xfc, !PT ;  /* 0x0000000603077812 */ /* 0x000fe400078efcff */
[----:B------:R-:W-:Y:S02]  /*caf0*/  PRMT R9, R6, 0x7632, R9 ;  /* 0x0000763206097816 */ /* 0x000fe40000000009 */
[----:B------:R-:W-:Y:S02]  /*cb00*/  F2FP.F16.F32.PACK_AB R10, R11, R10 ;  /* 0x0000000a0b0a723e */ /* 0x000fe400000000ff */
[----:B------:R-:W-:Y:S02]  /*cb10*/  F2FP.F16.F32.PACK_AB R12, R13, R12 ;  /* 0x0000000c0d0c723e */ /* 0x000fe400000000ff */
[----:B------:R-:W-:-:S02]  /*cb20*/  F2FP.F16.F32.PACK_AB R14, R15, R14 ;  /* 0x0000000e0f0e723e */ /* 0x000fc400000000ff */
[----:B------:R-:W-:Y:S02]  /*cb30*/  F2FP.F16.F32.PACK_AB R16, R17, R16 ;  /* 0x000000101110723e */ /* 0x000fe400000000ff */
[----:B------:R-:W-:Y:S02]  /*cb40*/  F2FP.F16.F32.PACK_AB R18, R19, R18 ;  /* 0x000000121312723e */ /* 0x000fe400000000ff */
[----:B------:R-:W-:Y:S02]  /*cb50*/  F2FP.F16.F32.PACK_AB R20, R21, R20 ;  /* 0x000000141514723e */ /* 0x000fe400000000ff */
        /* <DEDUP_REMOVED lines=55> */
[C---:B--2---:R-:W-:Y:S01]  /*ced0*/  ISETP.GE.AND P0, PT, R2.reuse, UR14, PT ;  /* 0x0000000e02007c0c */ /* 0x044fe2000bf06270 */
[----:B------:R-:W-:Y:S01]  /*cee0*/  IMAD R2, R2, UR5, RZ ;  /* 0x0000000502027c24 */ /* 0x000fe2000f8e02ff */
[----:B------:R-:W1:Y:S02]  /*cef0*/  LDCU UR5, c[0x0][0x39c] ;  /* 0x00007380ff0577ac */ /* 0x000e640008000800 */
[----:B------:R-:W-:-:S02]  /*cf00*/  ISETP.LT.AND P1, PT, R0, UR7, !P0 ;  /* 0x0000000700007c0c */ /* 0x000fc4000c721270 */
[----:B------:R-:W-:Y:S01]  /*cf10*/  LEA R0, P4, R2, UR12, 0x1 ;  /* 0x0000000c02007c11 */ /* 0x000fe2000f8808ff */
[----:B------:R-:W2:Y:S01]  /*cf20*/  LDCU UR7, c[0x0][0x39c] ;  /* 0x00007380ff0777ac */ /* 0x000ea20008000800 */
[----:B------:R-:W-:Y:S02]  /*cf30*/  ISETP.LT.AND P2, PT, R134, UR15, !P0 ;  /* 0x0000000f86007c0c */ /* 0x000fe4000c741270 */
[----:B------:R-:W-:Y:S02]  /*cf40*/  LEA.HI.X.SX32 R2, R2, UR13, 0x1, P4 ;  /* 0x0000000d02027c11 */ /* 0x000fe4000a0f0eff */
[-C--:B------:R-:W-:Y:S02]  /*cf50*/  LEA R140, P4, R133, R0.reuse, 0x1 ;  /* 0x00000000858c7211 */ /* 0x080fe400078808ff */
[----:B------:R-:W-:Y:S02]  /*cf60*/  LEA R142, P5, R135, R0, 0x1 ;  /* 0x00000000878e7211 */ /* 0x000fe400078a08ff */
[-C--:B------:R-:W-:Y:S01]  /*cf70*/  LEA.HI.X.SX32 R141, R133, R2.reuse, 0x1, P4 ;  /* 0x00000002858d7211 */ /* 0x080fe200020f0eff */
[----:B------:R-:W-:Y:S01]  /*cf80*/  VIADD R133, R5, UR4 ;  /* 0x0000000405857c36 */ /* 0x000fe20008000000 */
[----:B------:R-:W-:-:S02]  /*cf90*/  LEA.HI.X.SX32 R143, R135, R2, 0x1, P5 ;  /* 0x00000002878f7211 */ /* 0x000fc400028f0eff */
[-C--:B------:R-:W-:Y:S01]  /*cfa0*/  LEA R144, P4, R137, R0.reuse, 0x1 ;  /* 0x0000000089907211 */ /* 0x080fe200078808ff */
[----:B------:R-:W-:Y:S01]  /*cfb0*/  VIADD R135, R133, UR4 ;  /* 0x0000000485877c36 */ /* 0x000fe20008000000 */
[-C--:B------:R-:W-:Y:S02]  /*cfc0*/  LEA R146, P3, R139, R0.reuse, 0x1 ;  /* 0x000000008b927211 */ /* 0x080fe400078608ff */
[----:B------:R-:W-:Y:S02]  /*cfd0*/  LEA R148, P5, R149, R0, 0x1 ;  /* 0x0000000095947211 */ /* 0x000fe400078a08ff */
[-C--:B------:R-:W-:Y:S01]  /*cfe0*/  LEA.HI.X.SX32 R145, R137, R2.reuse, 0x1, P4 ;  /* 0x0000000289917211 */ /* 0x080fe200020f0eff */
[----:B------:R-:W-:Y:S01]  /*cff0*/  VIADD R137, R135, UR4 ;  /* 0x0000000487897c36 */ /* 0x000fe20008000000 */
[-C--:B------:R-:W-:Y:S02]  /*d000*/  LEA.HI.X.SX32 R147, R139, R2.reuse, 0x1, P3 ;  /* 0x000000028b937211 */ /* 0x080fe400018f0eff */
[----:B------:R-:W-:Y:S01]  /*d010*/  LEA.HI.X.SX32 R149, R149, R2, 0x1, P5 ;  /* 0x0000000295957211 */ /* 0x000fe200028f0eff */
[----:B------:R-:W-:Y:S01]  /*d020*/  VIADD R139, R137, UR4 ;  /* 0x00000004898b7c36 */ /* 0x000fe20008000000 */
[----:B------:R-:W-:-:S02]  /*d030*/  LEA R150, P3, R151, R0, 0x1 ;  /* 0x0000000097967211 */ /* 0x000fc400078608ff */
[-C--:B------:R-:W-:Y:S02]  /*d040*/  LEA R154, P5, R5, R0.reuse, 0x1 ;  /* 0x00000000059a7211 */ /* 0x080fe400078a08ff */
[----:B------:R-:W-:Y:S02]  /*d050*/  LEA R152, P4, R153, R0, 0x1 ;  /* 0x0000000099987211 */ /* 0x000fe400078808ff */
[-C--:B------:R-:W-:Y:S02]  /*d060*/  LEA.HI.X.SX32 R151, R151, R2.reuse, 0x1, P3 ;  /* 0x0000000297977211 */ /* 0x080fe400018f0eff */
[----:B------:R-:W-:Y:S01]  /*d070*/  LEA.HI.X.SX32 R155, R5, R2, 0x1, P5 ;  /* 0x00000002059b7211 */ /* 0x000fe200028f0eff */
[----:B------:R-:W-:Y:S01]  /*d080*/  VIADD R5, R139, UR4 ;  /* 0x000000048b057c36 */ /* 0x000fe20008000000 */
[----:B------:R-:W-:Y:S02]  /*d090*/  LEA R156, P3, R133, R0, 0x1 ;  /* 0x00000000859c7211 */ /* 0x000fe400078608ff */
[----:B------:R-:W-:-:S02]  /*d0a0*/  LEA.HI.X.SX32 R153, R153, R2, 0x1, P4 ;  /* 0x0000000299997211 */ /* 0x000fc400020f0eff */
[----:B------:R-:W-:Y:S02]  /*d0b0*/  LEA R158, P4, R135, R0, 0x1 ;  /* 0x00000000879e7211 */ /* 0x000fe400078808ff */
[-C--:B------:R-:W-:Y:S01]  /*d0c0*/  LEA.HI.X.SX32 R157, R133, R2.reuse, 0x1, P3 ;  /* 0x00000002859d7211 */ /* 0x080fe200018f0eff */
[----:B------:R-:W-:Y:S01]  /*d0d0*/  VIADD R133, R5, UR4 ;  /* 0x0000000405857c36 */ /* 0x000fe20008000000 */
[----:B------:R-:W-:Y:S02]  /*d0e0*/  LEA.HI.X.SX32 R159, R135, R2, 0x1, P4 ;  /* 0x00000002879f7211 */ /* 0x000fe400020f0eff */
[-C--:B------:R-:W-:Y:S01]  /*d0f0*/  LEA R164, P4, R5, R0.reuse, 0x1 ;  /* 0x0000000005a47211 */ /* 0x080fe200078808ff */
[----:B------:R-:W-:Y:S01]  /*d100*/  VIADD R135, R133, UR4 ;  /* 0x0000000485877c36 */ /* 0x000fe20008000000 */
[----:B------:R-:W-:Y:S02]  /*d110*/  LEA R162, P3, R139, R0, 0x1 ;  /* 0x000000008ba27211 */ /* 0x000fe400078608ff */
[----:B------:R-:W-:Y:S01]  /*d120*/  LEA.HI.X.SX32 R165, R5, R2, 0x1, P4 ;  /* 0x0000000205a57211 */ /* 0x000fe200020f0eff */
[----:B------:R-:W-:Y:S01]  /*d130*/  VIADD R5, R135, UR4 ;  /* 0x0000000487057c36 */ /* 0x000fe20008000000 */
[----:B------:R-:W-:-:S02]  /*d140*/  LEA R160, P5, R137, R0, 0x1 ;  /* 0x0000000089a07211 */ /* 0x000fc400078a08ff */
[----:B------:R-:W-:Y:S01]  /*d150*/  LEA.HI.X.SX32 R163, R139, R2, 0x1, P3 ;  /* 0x000000028ba37211 */ /* 0x000fe200018f0eff */
[----:B------:R-:W-:Y:S01]  /*d160*/  VIADD R167, R5, UR4 ;  /* 0x0000000405a77c36 */ /* 0x000fe20008000000 */
[-C--:B------:R-:W-:Y:S02]  /*d170*/  LEA R136, P3, R133, R0.reuse, 0x1 ;  /* 0x0000000085887211 */ /* 0x080fe400078608ff */
[----:B------:R-:W-:Y:S01]  /*d180*/  LEA R138, P4, R135, R0, 0x1 ;  /* 0x00000000878a7211 */ /* 0x000fe200078808ff */
[----:B------:R-:W-:Y:S01]  /*d190*/  VIADD R169, R167, UR4 ;  /* 0x00000004a7a97c36 */ /* 0x000fe20008000000 */
[----:B------:R-:W-:Y:S02]  /*d1a0*/  LEA.HI.X.SX32 R161, R137, R2, 0x1, P5 ;  /* 0x0000000289a17211 */ /* 0x000fe400028f0eff */
[----:B------:R-:W-:Y:S02]  /*d1b0*/  ISETP.LT.AND P5, PT, R3, UR15, !P0 ;  /* 0x0000000f03007c0c */ /* 0x000fe4000c7a1270 */
[----:B------:R-:W-:-:S02]  /*d1c0*/  ISETP.LT.AND P6, PT, R132, UR15, !P0 ;  /* 0x0000000f84007c0c */ /* 0x000fc4000c7c1270 */
[-C--:B------:R-:W-:Y:S02]  /*d1d0*/  LEA.HI.X.SX32 R137, R133, R2.reuse, 0x1, P3 ;  /* 0x0000000285897211 */ /* 0x080fe400018f0eff */
[----:B------:R-:W-:Y:S02]  /*d1e0*/  LEA.HI.X.SX32 R139, R135, R2, 0x1, P4 ;  /* 0x00000002878b7211 */ /* 0x000fe400020f0eff */
[-C--:B------:R-:W-:Y:S02]  /*d1f0*/  LEA R132, P3, R5, R0.reuse, 0x1 ;  /* 0x0000000005847211 */ /* 0x080fe400078608ff */
[----:B------:R-:W-:Y:S02]  /*d200*/  LEA R134, P4, R167, R0, 0x1 ;  /* 0x00000000a7867211 */ /* 0x000fe400078808ff */
[-C--:B------:R-:W-:Y:S01]  /*d210*/  LEA.HI.X.SX32 R133, R5, R2.reuse, 0x1, P3 ;  /* 0x0000000205857211 */ /* 0x080fe200018f0eff */
[----:B------:R4:W-:Y:S01]  /*d220*/  @P5 STG.E.U16 desc[UR22][R140.64], R166 ;  /* 0x000000a68c005986 */ /* 0x0009e2000c101516 */
[----:B------:R-:W-:-:S02]  /*d230*/  LEA.HI.X.SX32 R135, R167, R2, 0x1, P4 ;  /* 0x00000002a7877211 */ /* 0x000fc400020f0eff */
[----:B------:R-:W-:Y:S02]  /*d240*/  LEA R4, P3, R169, R0, 0x1 ;  /* 0x00000000a9047211 */ /* 0x000fe400078608ff */
[----:B------:R-:W-:Y:S02]  /*d250*/  ISETP.LT.AND P4, PT, R170, UR15, !P0 ;  /* 0x0000000faa007c0c */ /* 0x000fe4000c781270 */
[----:B------:R-:W-:Y:S02]  /*d260*/  LOP3.LUT R167, R3, 0x5, RZ, 0xfc, !PT ;  /* 0x0000000503a77812 */ /* 0x000fe400078efcff */
[C---:B------:R-:W-:Y:S01]  /*d270*/  LEA.HI.X.SX32 R5, R169.reuse, R2, 0x1, P3 ;  /* 0x00000002a9057211 */ /* 0x040fe200018f0eff */
[----:B------:R-:W-:Y:S01]  /*d280*/  VIADD R169, R169, UR4 ;  /* 0x00000004a9a97c36 */ /* 0x000fe20008000000 */
[----:B------:R-:W-:Y:S02]  /*d290*/  ISETP.LT.AND P3, PT, R168, UR15, !P0 ;  /* 0x0000000fa8007c0c */ /* 0x000fe4000c761270 */
[----:B----4-:R-:W-:Y:S01]  /*d2a0*/  PRMT R141, R166, 0x7632, R141 ;  /* 0x00007632a68d7816 */ /* 0x010fe2000000008d */
[----:B------:R-:W-:Y:S01]  /*d2b0*/  VIADD R11, R169, UR4 ;  /* 0x00000004a90b7c36 */ /* 0x000fe20008000000 */
[----:B------:R-:W-:-:S02]  /*d2c0*/  ISETP.LT.AND P5, PT, R167, UR15, !P0 ;  /* 0x0000000fa7007c0c */ /* 0x000fc4000c7a1270 */
[----:B------:R-:W-:Y:S01]  /*d2d0*/  PRMT R167, R6, 0x7610, R167 ;  /* 0x0000761006a77816 */ /* 0x000fe200000000a7 */
[----:B------:R-:W-:Y:S01]  /*d2e0*/  @P2 STG.E.U16 desc[UR22][R142.64], R141 ;  /* 0x0000008d8e002986 */ /* 0x000fe2000c101516 */
[----:B------:R-:W-:Y:S02]  /*d2f0*/  LOP3.LUT R6, R3, 0x8, RZ, 0xfc, !PT ;  /* 0x0000000803067812 */ /* 0x000fe400078efcff */
[----:B------:R-:W-:Y:S01]  /*d300*/  ISETP.LT.AND P2, PT, R7, UR15, !P0 ;  /* 0x0000000f07007c0c */ /* 0x000fe2000c741270 */
[----:B------:R-:W-:Y:S01]  /*d310*/  @P6 STG.E.U16 desc[UR22][R144.64], R167 ;  /* 0x000000a790006986 */ /* 0x000fe2000c101516 */
[----:B------:R-:W-:-:S03]  /*d320*/  LOP3.LUT R7, R3, 0x7, RZ, 0xfc, !PT ;  /* 0x0000000703077812 */ /* 0x000fc600078efcff */
[----:B------:R4:W-:Y:S01]  /*d330*/  @P4 STG.E.U16 desc[UR22][R146.64], R9 ;  /* 0x0000000992004986 */ /* 0x0009e2000c101516 */
[----:B------:R-:W-:Y:S02]  /*d340*/  ISETP.LT.AND P4, PT, R6, UR15, !P0 ;  /* 0x0000000f06007c0c */ /* 0x000fe4000c781270 */
[----:B------:R-:W-:Y:S01]  /*d350*/  LOP3.LUT R6, R3, 0x9, RZ, 0xfc, !PT ;  /* 0x0000000903067812 */ /* 0x000fe200078efcff */
[----:B------:R5:W-:Y:S01]  /*d360*/  @P3 STG.E.U16 desc[UR22][R148.64], R8 ;  /* 0x0000000894003986 */ /* 0x000be2000c101516 */
[----:B------:R-:W-:Y:S02]  /*d370*/  ISETP.LT.AND P6, PT, R7, UR15, !P0 ;  /* 0x0000000f07007c0c */ /* 0x000fe4000c7c1270 */
[----:B------:R-:W-:Y:S02]  /*d380*/  PRMT R7, R8, 0x7632, R7 ;  /* 0x0000763208077816 */ /* 0x000fe40000000007 */
[----:B------:R-:W-:Y:S02]  /*d390*/  ISETP.LT.AND P3, PT, R6, UR15, !P0 ;  /* 0x0000000f06007c0c */ /* 0x000fe4000c761270 */
[----:B------:R-:W-:Y:S01]  /*d3a0*/  LOP3.LUT R6, R3, 0xa, RZ, 0xfc, !PT ;  /* 0x0000000a03067812 */ /* 0x000fe200078efcff */
[----:B------:R0:W-:Y:S01]  /*d3b0*/  @P5 STG.E.U16 desc[UR22][R150.64], R7 ;  /* 0x0000000796005986 */ /* 0x0001e2000c101516 */
[----:B----4-:R-:W-:-:S02]  /*d3c0*/  PRMT R9, R12, 0x7632, R9 ;  /* 0x000076320c097816 */ /* 0x010fc40000000009 */
[----:B------:R-:W-:Y:S01]  /*d3d0*/  ISETP.LT.AND P5, PT, R6, UR15, !P0 ;  /* 0x0000000f06007c0c */ /* 0x000fe2000c7a1270 */
[----:B------:R4:W-:Y:S01]  /*d3e0*/  @P2 STG.E.U16 desc[UR22][R152.64], R10 ;  /* 0x0000000a98002986 */ /* 0x0009e2000c101516 */
[C---:B------:R-:W-:Y:S02]  /*d3f0*/  LOP3.LUT R6, R3.reuse, 0xb, RZ, 0xfc, !PT ;  /* 0x0000000b03067812 */ /* 0x040fe400078efcff */
[----:B-----5:R-:W-:Y:S02]  /*d400*/  PRMT R8, R10, 0x7632, R8 ;  /* 0x000076320a087816 */ /* 0x020fe40000000008 */
[----:B------:R-:W-:Y:S02]  /*d410*/  ISETP.LT.AND P2, PT, R6, UR15, !P0 ;  /* 0x0000000f06007c0c */ /* 0x000fe4000c741270 */
[C---:B------:R-:W-:Y:S01]  /*d420*/  LOP3.LUT R6, R3.reuse, 0xc, RZ, 0xfc, !PT ;  /* 0x0000000c03067812 */ /* 0x040fe200078efcff */
[----:B------:R5:W-:Y:S01]  /*d430*/  @P6 STG.E.U16 desc[UR22][R154.64], R8 ;  /* 0x000000089a006986 */ /* 0x000be2000c101516 */
[----:B0-----:R-:W-:-:S02]  /*d440*/  LOP3.LUT R7, R3, 0xe, RZ, 0xfc, !PT ;  /* 0x0000000e03077812 */ /* 0x001fc400078efcff */
[----:B------:R-:W-:Y:S01]  /*d450*/  ISETP.LT.AND P6, PT, R6, UR15, !P0 ;  /* 0x0000000f06007c0c */ /* 0x000fe2000c7c1270 */
[----:B------:R-:W-:Y:S01]  /*d460*/  @P4 STG.E.U16 desc[UR22][R156.64], R12 ;  /* 0x0000000c9c004986 */ /* 0x000fe2000c101516 */
[C---:B------:R-:W-:Y:S02]  /*d470*/  LOP3.LUT R6, R3.reuse, 0xd, RZ, 0xfc, !PT ;  /* 0x0000000d03067812 */ /* 0x040fe400078efcff */
[C---:B----4-:R-:W-:Y:S01]  /*d480*/  LOP3.LUT R10, R3.reuse, 0x16, RZ, 0xfc, !PT ;  /* 0x00000016030a7812 */ /* 0x050fe200078efcff */
[----:B------:R0:W-:Y:S01]  /*d490*/  @P3 STG.E.U16 desc[UR22][R158.64], R9 ;  /* 0x000000099e003986 */ /* 0x0001e2000c101516 */
[----:B------:R-:W-:Y:S02]  /*d4a0*/  ISETP.LT.AND P4, PT, R6, UR15, !P0 ;  /* 0x0000000f06007c0c */ /* 0x000fe4000c781270 */
[----:B------:R-:W-:Y:S01]  /*d4b0*/  LOP3.LUT R6, R3, 0xf, RZ, 0xfc, !PT ;  /* 0x0000000f03067812 */ /* 0x000fe200078efcff */
[----:B------:R-:W-:Y:S01]  /*d4c0*/  @P5 STG.E.U16 desc[UR22][R160.64], R14 ;  /* 0x0000000ea0005986 */ /* 0x000fe2000c101516 */
[----:B------:R-:W-:-:S02]  /*d4d0*/  ISETP.LT.AND P3, PT, R7, UR15, !P0 ;  /* 0x0000000f07007c0c */ /* 0x000fc4000c761270 */
[----:B------:R-:W-:Y:S02]  /*d4e0*/  PRMT R7, R14, 0x7632, R7 ;  /* 0x000076320e077816 */ /* 0x000fe40000000007 */
[----:B------:R-:W-:Y:S02]  /*d4f0*/  ISETP.LT.AND P5, PT, R6, UR15, !P0 ;  /* 0x0000000f06007c0c */ /* 0x000fe4000c7a1270 */
[C---:B------:R-:W-:Y:S01]  /*d500*/  LOP3.LUT R6, R3.reuse, 0x10, RZ, 0xfc, !PT ;  /* 0x0000001003067812 */ /* 0x040fe200078efcff */
[----:B------:R4:W-:Y:S01]  /*d510*/  @P2 STG.E.U16 desc[UR22][R162.64], R7 ;  /* 0x00000007a2002986 */ /* 0x0009e2000c101516 */
[----:B-----5:R-:W-:Y:S02]  /*d520*/  PRMT R8, R16, 0x7632, R8 ;  /* 0x0000763210087816 */ /* 0x020fe40000000008 */
[----:B------:R-:W-:Y:S01]  /*d530*/  ISETP.LT.AND P2, PT, R6, UR15, !P0 ;  /* 0x0000000f06007c0c */ /* 0x000fe2000c741270 */
[----:B------:R-:W-:Y:S01]  /*d540*/  @P6 STG.E.U16 desc[UR22][R164.64], R16 ;  /* 0x00000010a4006986 */ /* 0x000fe2000c101516 */
[----:B------:R-:W-:-:S02]  /*d550*/  LOP3.LUT R6, R3, 0x11, RZ, 0xfc, !PT ;  /* 0x0000001103067812 */ /* 0x000fc400078efcff */
[----:B0-----:R-:W-:Y:S01]  /*d560*/  PRMT R9, R18, 0x7632, R9 ;  /* 0x0000763212097816 */ /* 0x001fe20000000009 */
[----:B------:R0:W-:Y:S01]  /*d570*/  @P4 STG.E.U16 desc[UR22][R136.64], R8 ;  /* 0x0000000888004986 */ /* 0x0001e2000c101516 */
[----:B------:R-:W-:Y:S02]  /*d580*/  ISETP.LT.AND P6, PT, R6, UR15, !P0 ;  /* 0x0000000f06007c0c */ /* 0x000fe4000c7c1270 */
[C---:B------:R-:W-:Y:S01]  /*d590*/  LOP3.LUT R6, R3.reuse, 0x12, RZ, 0xfc, !PT ;  /* 0x0000001203067812 */ /* 0x040fe200078efcff */
[----:B------:R-:W-:Y:S01]  /*d5a0*/  @P3 STG.E.U16 desc[UR22][R138.64], R18 ;  /* 0x000000128a003986 */ /* 0x000fe2000c101516 */
[----:B------:R-:W-:Y:S02]  /*d5b0*/  PRMT R12, R20, 0x7632, R12 ;  /* 0x00007632140c7816 */ /* 0x000fe4000000000c */
[----:B-1----:R-:W-:Y:S01]  /*d5c0*/  ISETP.LT.AND P4, PT, R6, UR5, !P0 ;  /* 0x0000000506007c0c */ /* 0x002fe2000c781270 */
[----:B------:R-:W1:Y:S01]  /*d5d0*/  LDCU UR5, c[0x0][0x39c] ;  /* 0x00007380ff0577ac */ /* 0x000e620008000800 */
[C---:B------:R-:W-:Y:S01]  /*d5e0*/  LOP3.LUT R6, R3.reuse, 0x13, RZ, 0xfc, !PT ;  /* 0x0000001303067812 */ /* 0x040fe200078efcff */
[----:B------:R-:W-:Y:S01]  /*d5f0*/  @P5 STG.E.U16 desc[UR22][R132.64], R9 ;  /* 0x0000000984005986 */ /* 0x000fe2000c101516 */
[----:B----4-:R-:W-:-:S02]  /*d600*/  LOP3.LUT R7, R3, 0x15, RZ, 0xfc, !PT ;  /* 0x0000001503077812 */ /* 0x010fc400078efcff */
[----:B------:R-:W-:Y:S01]  /*d610*/  ISETP.LT.AND P3, PT, R6, UR6, !P0 ;  /* 0x0000000606007c0c */ /* 0x000fe2000c761270 */
[----:B------:R-:W4:Y:S01]  /*d620*/  LDCU UR6, c[0x0][0x39c] ;  /* 0x00007380ff0677ac */ /* 0x000f220008000800 */
[----:B------:R-:W-:Y:S01]  /*d630*/  LOP3.LUT R6, R3, 0x14, RZ, 0xfc, !PT ;  /* 0x0000001403067812 */ /* 0x000fe200078efcff */
[----:B------:R-:W-:Y:S03]  /*d640*/  @P2 STG.E.U16 desc[UR22][R134.64], R20 ;  /* 0x0000001486002986 */ /* 0x000fe6000c101516 */
[----:B--2---:R-:W-:Y:S01]  /*d650*/  ISETP.LT.AND P5, PT, R6, UR7, !P0 ;  /* 0x0000000706007c0c */ /* 0x004fe2000c7a1270 */
[----:B------:R2:W-:Y:S01]  /*d660*/  @P6 STG.E.U16 desc[UR22][R4.64], R12 ;  /* 0x0000000c04006986 */ /* 0x0005e2000c101516 */
[----:B------:R-:W-:Y:S01]  /*d670*/  LEA R6, P6, R169, R0, 0x1 ;  /* 0x00000000a9067211 */ /* 0x000fe200078c08ff */
[----:B------:R-:W5:Y:S01]  /*d680*/  LDCU UR7, c[0x0][0x39c] ;  /* 0x00007380ff0777ac */ /* 0x000f620008000800 */
[----:B-1----:R-:W-:Y:S01]  /*d690*/  ISETP.LT.AND P2, PT, R7, UR5, !P0 ;  /* 0x0000000507007c0c */ /* 0x002fe2000c741270 */
[----:B------:R-:W1:Y:S01]  /*d6a0*/  LDCU UR5, c[0x0][0x39c] ;  /* 0x00007380ff0577ac */ /* 0x000e620008000800 */
[----:B------:R-:W-:-:S02]  /*d6b0*/  LEA.HI.X.SX32 R7, R169, R2, 0x1, P6 ;  /* 0x00000002a9077211 */ /* 0x000fc400030f0eff */
[C---:B0-----:R-:W-:Y:S02]  /*d6c0*/  LEA R8, P6, R11.reuse, R0, 0x1 ;  /* 0x000000000b087211 */ /* 0x041fe400078c08ff */
[----:B--2---:R-:W-:Y:S01]  /*d6d0*/  PRMT R5, R22, 0x7632, R5 ;  /* 0x0000763216057816 */ /* 0x004fe20000000005 */
[----:B------:R0:W-:Y:S01]  /*d6e0*/  @P4 STG.E.U16 desc[UR22][R6.64], R22 ;  /* 0x0000001606004986 */ /* 0x0001e2000c101516 */
[C---:B------:R-:W-:Y:S01]  /*d6f0*/  LEA.HI.X.SX32 R9, R11.reuse, R2, 0x1, P6 ;  /* 0x000000020b097211 */ /* 0x040fe200030f0eff */
[----:B------:R-:W-:Y:S01]  /*d700*/  VIADD R11, R11, UR4 ;  /* 0x000000040b0b7c36 */ /* 0x000fe20008000000 */
[----:B----4-:R-:W-:Y:S01]  /*d710*/  ISETP.LT.AND P4, PT, R10, UR6, !P0 ;  /* 0x000000060a007c0c */ /* 0x010fe2000c781270 */
[----:B------:R-:W2:Y:S01]  /*d720*/  LDCU UR6, c[0x0][0x39c] ;  /* 0x00007380ff0677ac */ /* 0x000ea20008000800 */
[----:B------:R-:W-:Y:S01]  /*d730*/  LOP3.LUT R10, R3, 0x17, RZ, 0xfc, !PT ;  /* 0x00000017030a7812 */ /* 0x000fe200078efcff */
[----:B------:R4:W-:Y:S01]  /*d740*/  @P3 STG.E.U16 desc[UR22][R8.64], R5 ;  /* 0x0000000508003986 */ /* 0x0009e2000c101516 */
[C---:B------:R-:W-:Y:S01]  /*d750*/  LEA R4, P3, R11.reuse, R0, 0x1 ;  /* 0x000000000b047211 */ /* 0x040fe200078608ff */
[----:B------:R-:W-:-:S05]  /*d760*/  VIADD R13, R11, UR4 ;  /* 0x000000040b0d7c36 */ /* 0x000fca0008000000 */
[----:B0-----:R-:W-:-:S04]  /*d770*/  LEA R6, P6, R13, R0, 0x1 ;  /* 0x000000000d067211 */ /* 0x001fc800078c08ff */
[CC--:B------:R-:W-:Y:S01]  /*d780*/  LEA.HI.X.SX32 R7, R13.reuse, R2.reuse, 0x1, P6 ;  /* 0x000000020d077211 */ /* 0x0c0fe200030f0eff */
[----:B------:R-:W-:Y:S01]  /*d790*/  VIADD R13, R13, UR4 ;  /* 0x000000040d0d7c36 */ /* 0x000fe20008000000 */
[----:B----4-:R-:W-:Y:S02]  /*d7a0*/  LEA.HI.X.SX32 R5, R11, R2, 0x1, P3 ;  /* 0x000000020b057211 */ /* 0x010fe400018f0eff */
[----:B-1----:R-:W-:Y:S01]  /*d7b0*/  ISETP.LT.AND P3, PT, R10, UR5, !P0 ;  /* 0x000000050a007c0c */ /* 0x002fe2000c761270 */
[----:B------:R-:W0:Y:S01]  /*d7c0*/  LDCU UR5, c[0x0][0x39c] ;  /* 0x00007380ff0577ac */ /* 0x000e220008000800 */
[----:B------:R-:W-:Y:S01]  /*d7d0*/  LOP3.LUT R8, R3, 0x18, RZ, 0xfc, !PT ;  /* 0x0000001803087812 */ /* 0x000fe200078efcff */
[----:B------:R1:W-:Y:S01]  /*d7e0*/  @P5 STG.E.U16 desc[UR22][R4.64], R24 ;  /* 0x0000001804005986 */ /* 0x0003e2000c101516 */
[----:B------:R-:W-:Y:S01]  /*d7f0*/  PRMT R9, R24, 0x7632, R9 ;  /* 0x0000763218097816 */ /* 0x000fe20000000009 */
[----:B------:R-:W-:Y:S01]  /*d800*/  VIADD R11, R13, UR4 ;  /* 0x000000040d0b7c36 */ /* 0x000fe20008000000 */
[----:B--2---:R-:W-:Y:S01]  /*d810*/  ISETP.LT.AND P6, PT, R8, UR6, !P0 ;  /* 0x0000000608007c0c */ /* 0x004fe2000c7c1270 */
[----:B------:R-:W2:Y:S01]  /*d820*/  LDCU UR6, c[0x0][0x39c] ;  /* 0x00007380ff0677ac */ /* 0x000ea20008000800 */
[----:B------:R-:W-:Y:S01]  /*d830*/  LOP3.LUT R10, R3, 0x1c, RZ, 0xfc, !PT ;  /* 0x0000001c030a7812 */ /* 0x000fe200078efcff */
[----:B------:R4:W-:Y:S01]  /*d840*/  @P2 STG.E.U16 desc[UR22][R6.64], R9 ;  /* 0x0000000906002986 */ /* 0x0009e2000c101516 */
[----:B------:R-:W-:-:S02]  /*d850*/  LEA R8, P2, R13, R0, 0x1 ;  /* 0x000000000d087211 */ /* 0x000fc400078408ff */
[C---:B-1----:R-:W-:Y:S02]  /*d860*/  LOP3.LUT R4, R3.reuse, 0x19, RZ, 0xfc, !PT ;  /* 0x0000001903047812 */ /* 0x042fe400078efcff */
[----:B------:R-:W-:Y:S02]  /*d870*/  LOP3.LUT R5, R3, 0x1a, RZ, 0xfc, !PT ;  /* 0x0000001a03057812 */ /* 0x000fe400078efcff */
[----:B0-----:R-:W-:Y:S01]  /*d880*/  ISETP.LT.AND P5, PT, R4, UR5, !P0 ;  /* 0x0000000504007c0c */ /* 0x001fe2000c7a1270 */
[----:B------:R-:W0:Y:S01]  /*d890*/  LDCU UR5, c[0x0][0x39c] ;  /* 0x00007380ff0577ac */ /* 0x000e220008000800 */
[----:B----4-:R-:W-:Y:S02]  /*d8a0*/  LEA.HI.X.SX32 R9, R13, R2, 0x1, P2 ;  /* 0x000000020d097211 */ /* 0x010fe400010f0eff */
[----:B------:R-:W-:Y:S02]  /*d8b0*/  LEA R4, P2, R11, R0, 0x1 ;  /* 0x000000000b047211 */ /* 0x000fe400078408ff */
[----:B------:R-:W-:Y:S01]  /*d8c0*/  PRMT R7, R26, 0x7632, R7 ;  /* 0x000076321a077816 */ /* 0x000fe20000000007 */
[----:B------:R-:W-:Y:S01]  /*d8d0*/  @P4 STG.E.U16 desc[UR22][R8.64], R26 ;  /* 0x0000001a08004986 */ /* 0x000fe2000c101516 */
[----:B-----5:R-:W-:Y:S01]  /*d8e0*/  ISETP.LT.AND P4, PT, R5, UR7, !P0 ;  /* 0x0000000705007c0c */ /* 0x020fe2000c781270 */
[----:B------:R-:W1:Y:S01]  /*d8f0*/  LDCU UR7, c[0x0][0x39c] ;  /* 0x00007380ff0777ac */ /* 0x000e620008000800 */
[C---:B------:R-:W-:Y:S01]  /*d900*/  LEA.HI.X.SX32 R5, R11.reuse, R2, 0x1, P2 ;  /* 0x000000020b057211 */ /* 0x040fe200010f0eff */
[----:B------:R-:W-:Y:S01]  /*d910*/  VIADD R11, R11, UR4 ;  /* 0x000000040b0b7c36 */ /* 0x000fe20008000000 */
[----:B------:R-:W-:-:S03]  /*d920*/  LOP3.LUT R6, R3, 0x1b, RZ, 0xfc, !PT ;  /* 0x0000001b03067812 */ /* 0x000fc600078efcff */
[----:B------:R4:W-:Y:S01]  /*d930*/  @P3 STG.E.U16 desc[UR22][R4.64], R7 ;  /* 0x0000000704003986 */ /* 0x0009e2000c101516 */
[----:B--2---:R-:W-:Y:S01]  /*d940*/  ISETP.LT.AND P2, PT, R6, UR6, !P0 ;  /* 0x0000000606007c0c */ /* 0x004fe2000c741270 */
[C---:B------:R-:W-:Y:S01]  /*d950*/  VIADD R13, R11.reuse, UR4 ;  /* 0x000000040b0d7c36 */ /* 0x040fe20008000000 */
[C---:B------:R-:W-:Y:S01]  /*d960*/  LEA R6, P3, R11.reuse, R0, 0x1 ;  /* 0x000000000b067211 */ /* 0x040fe200078608ff */
[----:B------:R-:W2:Y:S03]  /*d970*/  LDCU UR6, c[0x0][0x39c] ;  /* 0x00007380ff0677ac */ /* 0x000ea60008000800 */
[----:B----4-:R-:W-:Y:S02]  /*d980*/  LEA.HI.X.SX32 R7, R11, R2, 0x1, P3 ;  /* 0x000000020b077211 */ /* 0x010fe400018f0eff */
[C---:B------:R-:W-:Y:S02]  /*d990*/  LEA R8, P3, R13.reuse, R0, 0x1 ;  /* 0x000000000d087211 */ /* 0x040fe400078608ff */
[----:B------:R-:W-:Y:S01]  /*d9a0*/  PRMT R5, R28, 0x7632, R5 ;  /* 0x000076321c057816 */ /* 0x000fe20000000005 */
[----:B------:R4:W-:Y:S01]  /*d9b0*/  @P6 STG.E.U16 desc[UR22][R6.64], R28 ;  /* 0x0000001c06006986 */ /* 0x0009e2000c101516 */
[C---:B------:R-:W-:Y:S01]  /*d9c0*/  LEA.HI.X.SX32 R9, R13.reuse, R2, 0x1, P3 ;  /* 0x000000020d097211 */ /* 0x040fe200018f0eff */
[----:B------:R-:W-:Y:S01]  /*d9d0*/  VIADD R13, R13, UR4 ;  /* 0x000000040d0d7c36 */ /* 0x000fe20008000000 */
[----:B0-----:R-:W-:Y:S01]  /*d9e0*/  ISETP.LT.AND P3, PT, R10, UR5, !P0 ;  /* 0x000000050a007c0c */ /* 0x001fe2000c761270 */
[----:B------:R-:W0:Y:S01]  /*d9f0*/  LDCU UR5, c[0x0][0x39c] ;  /* 0x00007380ff0577ac */ /* 0x000e220008000800 */
[----:B------:R-:W-:Y:S01]  /*da00*/  LOP3.LUT R10, R3, 0x1d, RZ, 0xfc, !PT ;  /* 0x0000001d030a7812 */ /* 0x000fe200078efcff */
[----:B------:R5:W-:Y:S01]  /*da10*/  @P5 STG.E.U16 desc[UR22][R8.64], R5 ;  /* 0x0000000508005986 */ /* 0x000be2000c101516 */
[C---:B------:R-:W-:Y:S01]  /*da20*/  LEA R4, P5, R13.reuse, R0, 0x1 ;  /* 0x000000000d047211 */ /* 0x040fe200078a08ff */
[----:B------:R-:W-:Y:S01]  /*da30*/  VIADD R11, R13, UR4 ;  /* 0x000000040d0b7c36 */ /* 0x000fe20008000000 */
[----:B----4-:R-:W-:-:S04]  /*da40*/  LOP3.LUT R7, R3, 0x1e, RZ, 0xfc, !PT ;  /* 0x0000001e03077812 */ /* 0x010fc800078efcff */
[----:B------:R-:W-:Y:S02]  /*da50*/  LEA R6, P6, R11, R0, 0x1 ;  /* 0x000000000b067211 */ /* 0x000fe400078c08ff */
[-C--:B-----5:R-:W-:Y:S02]  /*da60*/  LEA.HI.X.SX32 R5, R13, R2.reuse, 0x1, P5 ;  /* 0x000000020d057211 */ /* 0x0a0fe400028f0eff */
[----:B--2---:R-:W-:Y:S01]  /*da70*/  ISETP.LT.AND P5, PT, R10, UR6, !P0 ;  /* 0x000000060a007c0c */ /* 0x004fe2000c7a1270 */
[----:B------:R-:W2:Y:S01]  /*da80*/  LDCU UR6, c[0x0][0x39c] ;  /* 0x00007380ff0677ac */ /* 0x000ea20008000800 */
[----:B------:R-:W-:Y:S01]  /*da90*/  LOP3.LUT R9, R3, 0x1f, RZ, 0xfc, !PT ;  /* 0x0000001f03097812 */ /* 0x000fe200078efcff */
[----:B------:R4:W-:Y:S01]  /*daa0*/  @P4 STG.E.U16 desc[UR22][R4.64], R30 ;  /* 0x0000001e04004986 */ /* 0x0009e2000c101516 */
[----:B-1----:R-:W-:Y:S01]  /*dab0*/  ISETP.LT.AND P4, PT, R7, UR7, !P0 ;  /* 0x0000000707007c0c */ /* 0x002fe2000c781270 */
[----:B------:R-:W1:Y:S01]  /*dac0*/  LDCU UR7, c[0x0][0x39c] ;  /* 0x00007380ff0777ac */ /* 0x000e620008000800 */
[C---:B------:R-:W-:Y:S01]  /*dad0*/  LEA.HI.X.SX32 R7, R11.reuse, R2, 0x1, P6 ;  /* 0x000000020b077211 */ /* 0x040fe200030f0eff */
[----:B------:R-:W-:Y:S01]  /*dae0*/  VIADD R11, R11, UR4 ;  /* 0x000000040b0b7c36 */ /* 0x000fe20008000000 */
[----:B------:R-:W-:-:S03]  /*daf0*/  LOP3.LUT R10, R3, 0x20, RZ, 0xfc, !PT ;  /* 0x00000020030a7812 */ /* 0x000fc600078efcff */
[C---:B------:R-:W-:Y:S01]  /*db00*/  VIADD R13, R11.reuse, UR4 ;  /* 0x000000040b0d7c36 */ /* 0x040fe20008000000 */
[----:B------:R-:W-:Y:S02]  /*db10*/  LEA R8, P6, R11, R0, 0x1 ;  /* 0x000000000b087211 */ /* 0x000fe400078c08ff */
[----:B----4-:R-:W-:-:S05]  /*db20*/  PRMT R5, R30, 0x7632, R5 ;  /* 0x000076321e057816 */ /* 0x010fca0000000005 */
[----:B------:R4:W-:Y:S01]  /*db30*/  @P2 STG.E.U16 desc[UR22][R6.64], R5 ;  /* 0x0000000506002986 */ /* 0x0009e2000c101516 */
[----:B0-----:R-:W-:Y:S01]  /*db40*/  ISETP.LT.AND P2, PT, R9, UR5, !P0 ;  /* 0x0000000509007c0c */ /* 0x001fe2000c741270 */
[----:B------:R-:W0:Y:S01]  /*db50*/  LDCU UR5, c[0x0][0x39c] ;  /* 0x00007380ff0577ac */ /* 0x000e220008000800 */
[----:B------:R-:W-:Y:S02]  /*db60*/  LEA.HI.X.SX32 R9, R11, R2, 0x1, P6 ;  /* 0x000000020b097211 */ /* 0x000fe400030f0eff */
[----:B------:R-:W-:-:S03]  /*db70*/  LEA R4, P6, R13, R0, 0x1 ;  /* 0x000000000d047211 */ /* 0x000fc600078c08ff */
[----:B------:R5:W-:Y:S01]  /*db80*/  @P3 STG.E.U16 desc[UR22][R8.64], R32 ;  /* 0x0000002008003986 */ /* 0x000be2000c101516 */
[----:B--2---:R-:W-:Y:S01]  /*db90*/  ISETP.LT.AND P3, PT, R10, UR6, !P0 ;  /* 0x000000060a007c0c */ /* 0x004fe2000c761270 */
[----:B------:R-:W2:Y:S01]  /*dba0*/  LDCU UR6, c[0x0][0x39c] ;  /* 0x00007380ff0677ac */ /* 0x000ea20008000800 */
[----:B------:R-:W-:Y:S02]  /*dbb0*/  LOP3.LUT R10, R3, 0x21, RZ, 0xfc, !PT ;  /* 0x00000021030a7812 */ /* 0x000fe400078efcff */
[C---:B----4-:R-:W-:Y:S01]  /*dbc0*/  LEA.HI.X.SX32 R5, R13.reuse, R2, 0x1, P6 ;  /* 0x000000020d057211 */ /* 0x050fe200030f0eff */
[----:B------:R-:W-:Y:S01]  /*dbd0*/  VIADD R13, R13, UR4 ;  /* 0x000000040d0d7c36 */ /* 0x000fe20008000000 */
[----:B------:R-:W-:-:S03]  /*dbe0*/  PRMT R7, R32, 0x7632, R7 ;  /* 0x0000763220077816 */ /* 0x000fc60000000007 */
[C---:B------:R-:W-:Y:S02]  /*dbf0*/  VIADD R11, R13.reuse, UR4 ;  /* 0x000000040d0b7c36 */ /* 0x040fe40008000000 */
[----:B------:R4:W-:Y:S01]  /*dc00*/  @P5 STG.E.U16 desc[UR22][R4.64], R7 ;  /* 0x0000000704005986 */ /* 0x0009e2000c101516 */
[-C--:B------:R-:W-:Y:S02]  /*dc10*/  LEA R6, P5, R13, R0.reuse, 0x1 ;  /* 0x000000000d067211 */ /* 0x080fe400078a08ff */
[----:B-----5:R-:W-:-:S04]  /*dc20*/  LEA R8, P6, R11, R0, 0x1 ;  /* 0x000000000b087211 */ /* 0x020fc800078c08ff */
[CC--:B------:R-:W-:Y:S01]  /*dc30*/  LEA.HI.X.SX32 R9, R11.reuse, R2.reuse, 0x1, P6 ;  /* 0x000000020b097211 */ /* 0x0c0fe200030f0eff */
[----:B------:R-:W-:Y:S01]  /*dc40*/  VIADD R11, R11, UR4 ;  /* 0x000000040b0b7c36 */ /* 0x000fe20008000000 */
[----:B----4-:R-:W-:-:S03]  /*dc50*/  LEA.HI.X.SX32 R7, R13, R2, 0x1, P5 ;  /* 0x000000020d077211 */ /* 0x010fc600028f0eff */
[----:B------:R-:W-:Y:S01]  /*dc60*/  VIADD R13, R11, UR4 ;  /* 0x000000040b0d7c36 */ /* 0x000fe20008000000 */
[----:B0-----:R-:W-:Y:S01]  /*dc70*/  ISETP.LT.AND P5, PT, R10, UR5, !P0 ;  /* 0x000000050a007c0c */ /* 0x001fe2000c7a1270 */
[----:B------:R-:W0:Y:S01]  /*dc80*/  LDCU UR5, c[0x0][0x39c] ;  /* 0x00007380ff0577ac */ /* 0x000e220008000800 */
[C---:B------:R-:W-:Y:S01]  /*dc90*/  LOP3.LUT R4, R3.reuse, 0x22, RZ, 0xfc, !PT ;  /* 0x0000002203047812 */ /* 0x040fe200078efcff */
[----:B------:R4:W-:Y:S01]  /*dca0*/  @P4 STG.E.U16 desc[UR22][R6.64], R34 ;  /* 0x0000002206004986 */ /* 0x0009e2000c101516 */
[----:B------:R-:W-:Y:S02]  /*dcb0*/  PRMT R5, R34, 0x7632, R5 ;  /* 0x0000763222057816 */ /* 0x000fe40000000005 */
[----:B--2---:R-:W-:Y:S01]  /*dcc0*/  ISETP.LT.AND P6, PT, R4, UR6, !P0 ;  /* 0x0000000604007c0c */ /* 0x004fe2000c7c1270 */
[----:B------:R-:W2:Y:S01]  /*dcd0*/  LDCU UR6, c[0x0][0x39c] ;  /* 0x00007380ff0677ac */ /* 0x000ea20008000800 */
[----:B------:R-:W-:Y:S01]  /*dce0*/  LOP3.LUT R10, R3, 0x26, RZ, 0xfc, !PT ;  /* 0x00000026030a7812 */ /* 0x000fe200078efcff */
[----:B------:R5:W-:Y:S01]  /*dcf0*/  @P2 STG.E.U16 desc[UR22][R8.64], R5 ;  /* 0x0000000508002986 */ /* 0x000be2000c101516 */
[----:B------:R-:W-:-:S02]  /*dd00*/  LEA R4, P2, R11, R0, 0x1 ;  /* 0x000000000b047211 */ /* 0x000fc400078408ff */
[C---:B----4-:R-:W-:Y:S02]  /*dd10*/  LOP3.LUT R6, R3.reuse, 0x23, RZ, 0xfc, !PT ;  /* 0x0000002303067812 */ /* 0x050fe400078efcff */
[----:B------:R-:W-:Y:S02]  /*dd20*/  LOP3.LUT R7, R3, 0x24, RZ, 0xfc, !PT ;  /* 0x0000002403077812 */ /* 0x000fe400078efcff */
[----:B0-----:R-:W-:Y:S01]  /*dd30*/  ISETP.LT.AND P4, PT, R6, UR5, !P0 ;  /* 0x0000000506007c0c */ /* 0x001fe2000c781270 */
[----:B------:R-:W0:Y:S01]  /*dd40*/  LDCU UR5, c[0x0][0x39c] ;  /* 0x00007380ff0577ac */ /* 0x000e220008000800 */
[----:B-----5:R-:W-:Y:S02]  /*dd50*/  LEA.HI.X.SX32 R5, R11, R2, 0x1, P2 ;  /* 0x000000020b057211 */ /* 0x020fe400010f0eff */
[----:B------:R-:W-:Y:S02]  /*dd60*/  LEA R6, P2, R13, R0, 0x1 ;  /* 0x000000000d067211 */ /* 0x000fe400078408ff */
[----:B------:R-:W-:Y:S01]  /*dd70*/  LOP3.LUT R8, R3, 0x25, RZ, 0xfc, !PT ;  /* 0x0000002503087812 */ /* 0x000fe200078efcff */
[----:B------:R4:W-:Y:S01]  /*dd80*/  @P3 STG.E.U16 desc[UR22][R4.64], R36 ;  /* 0x0000002404003986 */ /* 0x0009e2000c101516 */
[----:B-1----:R-:W-:Y:S01]  /*dd90*/  ISETP.LT.AND P3, PT, R7, UR7, !P0 ;  /* 0x0000000707007c0c */ /* 0x002fe2000c761270 */
[----:B------:R-:W1:Y:S01]  /*dda0*/  LDCU UR7, c[0x0][0x39c] ;  /* 0x00007380ff0777ac */ /* 0x000e620008000800 */
[C---:B------:R-:W-:Y:S01]  /*ddb0*/  LEA.HI.X.SX32 R7, R13.reuse, R2, 0x1, P2 ;  /* 0x000000020d077211 */ /* 0x040fe200010f0eff */
[----:B------:R-:W-:Y:S01]  /*ddc0*/  VIADD R13, R13, UR4 ;  /* 0x000000040d0d7c36 */ /* 0x000fe20008000000 */
[----:B--2---:R-:W-:Y:S01]  /*ddd0*/  ISETP.LT.AND P2, PT, R8, UR6, !P0 ;  /* 0x0000000608007c0c */ /* 0x004fe2000c741270 */
[----:B------:R-:W2:Y:S02]  /*dde0*/  LDCU UR6, c[0x0][0x39c] ;  /* 0x00007380ff0677ac */ /* 0x000ea40008000800 */
[----:B------:R-:W-:Y:S01]  /*ddf0*/  VIADD R11, R13, UR4 ;  /* 0x000000040d0b7c36 */ /* 0x000fe20008000000 */
[----:B----4-:R-:W-:-:S05]  /*de00*/  PRMT R5, R36, 0x7632, R5 ;  /* 0x0000763224057816 */ /* 0x010fca0000000005 */
[----:B------:R4:W-:Y:S01]  /*de10*/  @P5 STG.E.U16 desc[UR22][R6.64], R5 ;  /* 0x0000000506005986 */ /* 0x0009e2000c101516 */
[----:B------:R-:W-:-:S04]  /*de20*/  LEA R8, P5, R13, R0, 0x1 ;  /* 0x000000000d087211 */ /* 0x000fc800078a08ff */
[----:B------:R-:W-:Y:S02]  /*de30*/  LEA.HI.X.SX32 R9, R13, R2, 0x1, P5 ;  /* 0x000000020d097211 */ /* 0x000fe400028f0eff */
[----:B------:R-:W-:-:S03]  /*de40*/  LEA R4, P5, R11, R0, 0x1 ;  /* 0x000000000b047211 */ /* 0x000fc600078a08ff */
[----:B------:R5:W-:Y:S01]  /*de50*/  @P6 STG.E.U16 desc[UR22][R8.64], R38 ;  /* 0x0000002608006986 */ /* 0x000be2000c101516 */
[----:B----4-:R-:W-:Y:S02]  /*de60*/  PRMT R7, R38, 0x7632, R7 ;  /* 0x0000763226077816 */ /* 0x010fe40000000007 */
        /* <DEDUP_REMOVED lines=8> */
[----:B-----5:R-:W-:-:S04]  /*def0*/  LOP3.LUT R9, R3, 0x28, RZ, 0xfc, !PT ;  /* 0x0000002803097812 */ /* 0x020fc800078efcff */
[----:B------:R-:W-:Y:S02]  /*df00*/  LEA R8, P6, R13, R0, 0x1 ;  /* 0x000000000d087211 */ /* 0x000fe400078c08ff */
[-C--:B----4-:R-:W-:Y:S02]  /*df10*/  LEA.HI.X.SX32 R7, R11, R2.reuse, 0x1, P4 ;  /* 0x000000020b077211 */ /* 0x090fe400020f0eff */
        /* <DEDUP_REMOVED lines=22> */
[----:B------:R-:W-:-:S04]  /*e080*/  VIADD R11, R11, UR4 ;  /* 0x000000040b0b7c36 */ /* 0x000fc80008000000 */
[----:B------:R-:W-:Y:S01]  /*e090*/  VIADD R13, R11, UR4 ;  /* 0x000000040b0d7c36 */ /* 0x000fe20008000000 */
[----:B-----5:R-:W-:-:S04]  /*e0a0*/  PRMT R5, R42, 0x7632, R5 ;  /* 0x000076322a057816 */ /* 0x020fc80000000005 */
[-C--:B------:R-:W-:Y:S01]  /*e0b0*/  LEA R4, P6, R13, R0.reuse, 0x1 ;  /* 0x000000000d047211 */ /* 0x080fe200078c08ff */
[----:B------:R4:W-:Y:S01]  /*e0c0*/  @P4 STG.E.U16 desc[UR22][R6.64], R5 ;  /* 0x0000000506004986 */ /* 0x0009e2000c101516 */
[----:B------:R-:W-:-:S04]  /*e0d0*/  LEA R8, P4, R11, R0, 0x1 ;  /* 0x000000000b087211 */ /* 0x000fc800078808ff */
[-C--:B------:R-:W-:Y:S02]  /*e0e0*/  LEA.HI.X.SX32 R9, R11, R2.reuse, 0x1, P4 ;  /* 0x000000020b097211 */ /* 0x080fe400020f0eff */
[----:B0-----:R-:W-:Y:S01]  /*e0f0*/  ISETP.LT.AND P4, PT, R10, UR5, !P0 ;  /* 0x000000050a007c0c */ /* 0x001fe2000c781270 */
[----:B------:R-:W0:Y:S01]  /*e100*/  LDCU UR5, c[0x0][0x39c] ;  /* 0x00007380ff0577ac */ /* 0x000e220008000800 */
[C---:B------:R-:W-:Y:S01]  /*e110*/  LOP3.LUT R10, R3.reuse, 0x30, RZ, 0xfc, !PT ;  /* 0x00000030030a7812 */ /* 0x040fe200078efcff */
[----:B------:R5:W-:Y:S01]  /*e120*/  @P3 STG.E.U16 desc[UR22][R8.64], R44 ;  /* 0x0000002c08003986 */ /* 0x000be2000c101516 */
[----:B----4-:R-:W-:Y:S02]  /*e130*/  LOP3.LUT R6, R3, 0x2c, RZ, 0xfc, !PT ;  /* 0x0000002c03067812 */ /* 0x010fe400078efcff */
[C---:B------:R-:W-:Y:S01]  /*e140*/  LEA.HI.X.SX32 R5, R13.reuse, R2, 0x1, P6 ;  /* 0x000000020d057211 */ /* 0x040fe200030f0eff */
[----:B------:R-:W-:Y:S01]  /*e150*/  VIADD R13, R13, UR4 ;  /* 0x000000040d0d7c36 */ /* 0x000fe20008000000 */
[----:B------:R-:W-:-:S02]  /*e160*/  PRMT R7, R44, 0x7632, R7 ;  /* 0x000076322c077816 */ /* 0x000fc40000000007 */
[----:B--2---:R-:W-:Y:S01]  /*e170*/  ISETP.LT.AND P6, PT, R6, UR6, !P0 ;  /* 0x0000000606007c0c */ /* 0x004fe2000c7c1270 */
[----:B------:R-:W2:Y:S01]  /*e180*/  LDCU UR6, c[0x0][0x39c] ;  /* 0x00007380ff0677ac */ /* 0x000ea20008000800 */
[C---:B------:R-:W-:Y:S01]  /*e190*/  VIADD R11, R13.reuse, UR4 ;  /* 0x000000040d0b7c36 */ /* 0x040fe20008000000 */
[----:B------:R4:W-:Y:S01]  /*e1a0*/  @P2 STG.E.U16 desc[UR22][R4.64], R7 ;  /* 0x0000000704002986 */ /* 0x0009e2000c101516 */
[----:B------:R-:W-:Y:S02]  /*e1b0*/  LEA R6, P2, R13, R0, 0x1 ;  /* 0x000000000d067211 */ /* 0x000fe400078408ff */
[C---:B-----5:R-:W-:Y:S02]  /*e1c0*/  LOP3.LUT R8, R3.reuse, 0x2d, RZ, 0xfc, !PT ;  /* 0x0000002d03087812 */ /* 0x060fe400078efcff */
[----:B------:R-:W-:Y:S02]  /*e1d0*/  LOP3.LUT R9, R3, 0x2e, RZ, 0xfc, !PT ;  /* 0x0000002e03097812 */ /* 0x000fe400078efcff */
[----:B0-----:R-:W-:Y:S01]  /*e1e0*/  ISETP.LT.AND P3, PT, R8, UR5, !P0 ;  /* 0x0000000508007c0c */ /* 0x001fe2000c761270 */
[----:B------:R-:W0:Y:S01]  /*e1f0*/  LDCU UR5, c[0x0][0x39c] ;  /* 0x00007380ff0577ac */ /* 0x000e220008000800 */
[----:B----4-:R-:W-:-:S02]  /*e200*/  LEA.HI.X.SX32 R7, R13, R2, 0x1, P2 ;  /* 0x000000020d077211 */ /* 0x010fc400010f0eff */
[----:B------:R-:W-:Y:S02]  /*e210*/  LEA R8, P2, R11, R0, 0x1 ;  /* 0x000000000b087211 */ /* 0x000fe400078408ff */
[----:B------:R-:W-:Y:S01]  /*e220*/  PRMT R5, R46, 0x7632, R5 ;  /* 0x000076322e057816 */ /* 0x000fe20000000005 */
[----:B------:R-:W-:Y:S01]  /*e230*/  @P5 STG.E.U16 desc[UR22][R6.64], R46 ;  /* 0x0000002e06005986 */ /* 0x000fe2000c101516 */
[----:B-1----:R-:W-:Y:S01]  /*e240*/  ISETP.LT.AND P5, PT, R9, UR7, !P0 ;  /* 0x0000000709007c0c */ /* 0x002fe2000c7a1270 */
        /* <DEDUP_REMOVED lines=443> */
[----:B----4-:R-:W-:-:S02]  /*fe00*/  LEA.HI.X.SX32 R7, R13, R2, 0x1, P2 ;  /* 0x000000020d077211 */ /* 0x010fc400010f0eff */
[----:B0-----:R-:W-:Y:S01]  /*fe10*/  ISETP.LT.AND P2, PT, R8, UR5, !P0 ;  /* 0x0000000508007c0c */ /* 0x001fe2000c741270 */
[----:B------:R-:W0:Y:S01]  /*fe20*/  LDCU UR5, c[0x0][0x39c] ;  /* 0x00007380ff0577ac */ /* 0x000e220008000800 */
[----:B------:R-:W-:Y:S01]  /*fe30*/  LEA R8, P3, R11, R0, 0x1 ;  /* 0x000000000b087211 */ /* 0x000fe200078608ff */
[----:B------:R-:W-:Y:S01]  /*fe40*/  @P5 STG.E.U16 desc[UR22][R6.64], R106 ;  /* 0x0000006a06005986 */ /* 0x000fe2000c101516 */
[----:B-1----:R-:W-:Y:S01]  /*fe50*/  ISETP.LT.AND P5, PT, R9, UR7, !P0 ;  /* 0x0000000709007c0c */ /* 0x002fe2000c7a1270 */
[----:B------:R-:W1:Y:S01]  /*fe60*/  LDCU UR7, c[0x0][0x39c] ;  /* 0x00007380ff0777ac */ /* 0x000e620008000800 */
[C---:B------:R-:W-:Y:S01]  /*fe70*/  LEA.HI.X.SX32 R9, R11.reuse, R2, 0x1, P3 ;  /* 0x000000020b097211 */ /* 0x040fe200018f0eff */
[----:B------:R-:W-:Y:S01]  /*fe80*/  VIADD R11, R11, UR4 ;  /* 0x000000040b0b7c36 */ /* 0x000fe20008000000 */
[----:B------:R-:W-:Y:S02]  /*fe90*/  PRMT R5, R106, 0x7632, R5 ;  /* 0x000076326a057816 */ /* 0x000fe40000000005 */
[----:B------:R-:W-:Y:S01]  /*fea0*/  LOP3.LUT R4, R3, 0x6b, RZ, 0xfc, !PT ;  /* 0x0000006b03047812 */ /* 0x000fe200078efcff */
[----:B------:R-:W-:-:S02]  /*feb0*/  VIADD R13, R11, UR4 ;  /* 0x000000040b0d7c36 */ /* 0x000fc40008000000 */
[----:B------:R4:W-:Y:S01]  /*fec0*/  @P4 STG.E.U16 desc[UR22][R8.64], R5 ;  /* 0x0000000508004986 */ /* 0x0009e2000c101516 */
[----:B--2---:R-:W-:Y:S01]  /*fed0*/  ISETP.LT.AND P3, PT, R4, UR6, !P0 ;  /* 0x0000000604007c0c */ /* 0x004fe2000c761270 */
[----:B------:R-:W2:Y:S01]  /*fee0*/  LDCU UR6, c[0x0][0x39c] ;  /* 0x00007380ff0677ac */ /* 0x000ea20008000800 */
[----:B------:R-:W-:-:S04]  /*fef0*/  LEA R4, P4, R11, R0, 0x1 ;  /* 0x000000000b047211 */ /* 0x000fc800078808ff */
        /* <DEDUP_REMOVED lines=59> */
[----:B-----5:R-:W-:Y:S02]  /*102b0*/  LEA.HI.X.SX32 R9, R11, R2, 0x1, P3 ;  /* 0x000000020b097211 */ /* 0x020fe400018f0eff */
        /* <DEDUP_REMOVED lines=8> */
[----:B------:R-:W-:-:S02]  /*10340*/  PRMT R7, R116, 0x7632, R7 ;  /* 0x0000763274077816 */ /* 0x000fc40000000007 */
[----:B------:R-:W-:Y:S01]  /*10350*/  LOP3.LUT R6, R3, 0x75, RZ, 0xfc, !PT ;  /* 0x0000007503067812 */ /* 0x000fe200078efcff */
[C---:B------:R-:W-:Y:S02]  /*10360*/  VIADD R11, R13.reuse, UR4 ;  /* 0x000000040d0b7c36 */ /* 0x040fe40008000000 */
        /* <DEDUP_REMOVED lines=27> */
[----:B0-----:R-:W-:Y:S01]  /*10520*/  ISETP.LT.AND P6, PT, R9, UR5, !P0 ;  /* 0x0000000509007c0c */ /* 0x001fe2000c7c1270 */
[----:B------:R-:W0:Y:S01]  /*10530*/  LDCU UR5, c[0x0][0x39c] ;  /* 0x00007380ff0577ac */ /* 0x000e220008000800 */
[----:B------:R-:W-:Y:S01]  /*10540*/  LOP3.LUT R10, R3, 0x7a, RZ, 0xfc, !PT ;  /* 0x0000007a030a7812 */ /* 0x000fe200078efcff */
[----:B------:R-:W-:Y:S01]  /*10550*/  VIADD R11, R13, UR4 ;  /* 0x000000040d0b7c36 */ /* 0x000fe20008000000 */
[----:B----4-:R-:W-:-:S05]  /*10560*/  PRMT R5, R120, 0x7632, R5 ;  /* 0x0000763278057816 */ /* 0x010fca0000000005 */
[----:B------:R4:W-:Y:S01]  /*10570*/  @P5 STG.E.U16 desc[UR22][R6.64], R5 ;  /* 0x0000000506005986 */ /* 0x0009e2000c101516 */
[----:B------:R-:W-:-:S04]  /*10580*/  LEA R8, P5, R13, R0, 0x1 ;  /* 0x000000000d087211 */ /* 0x000fc800078a08ff */
[----:B------:R-:W-:Y:S02]  /*10590*/  LEA.HI.X.SX32 R9, R13, R2, 0x1, P5 ;  /* 0x000000020d097211 */ /* 0x000fe400028f0eff */
[----:B------:R-:W-:-:S03]  /*105a0*/  LEA R4, P5, R11, R0, 0x1 ;  /* 0x000000000b047211 */ /* 0x000fc600078a08ff */
[----:B------:R5:W-:Y:S01]  /*105b0*/  @P2 STG.E.U16 desc[UR22][R8.64], R122 ;  /* 0x0000007a08002986 */ /* 0x000be2000c101516 */
[----:B--2---:R-:W-:Y:S01]  /*105c0*/  ISETP.LT.AND P2, PT, R10, UR6, !P0 ;  /* 0x000000060a007c0c */ /* 0x004fe2000c741270 */
[----:B------:R-:W2:Y:S01]  /*105d0*/  LDCU UR6, c[0x0][0x39c] ;  /* 0x00007380ff0677ac */ /* 0x000ea20008000800 */
[C---:B----4-:R-:W-:Y:S01]  /*105e0*/  LEA.HI.X.SX32 R5, R11.reuse, R2, 0x1, P5 ;  /* 0x000000020b057211 */ /* 0x050fe200028f0eff */
[----:B------:R-:W-:Y:S01]  /*105f0*/  VIADD R11, R11, UR4 ;  /* 0x000000040b0b7c36 */ /* 0x000fe20008000000 */
[----:B------:R-:W-:Y:S02]  /*10600*/  PRMT R7, R122, 0x7632, R7 ;  /* 0x000076327a077816 */ /* 0x000fe40000000007 */
[----:B------:R-:W-:Y:S01]  /*10610*/  LOP3.LUT R10, R3, 0x7b, RZ, 0xfc, !PT ;  /* 0x0000007b030a7812 */ /* 0x000fe200078efcff */
[C---:B------:R-:W-:Y:S02]  /*10620*/  VIADD R13, R11.reuse, UR4 ;  /* 0x000000040b0d7c36 */ /* 0x040fe40008000000 */
[----:B------:R4:W-:Y:S01]  /*10630*/  @P3 STG.E.U16 desc[UR22][R4.64], R7 ;  /* 0x0000000704003986 */ /* 0x0009e2000c101516 */
[----:B------:R-:W-:-:S02]  /*10640*/  LEA R6, P3, R11, R0, 0x1 ;  /* 0x000000000b067211 */ /* 0x000fc400078608ff */
        /* <DEDUP_REMOVED lines=9> */
[----:B------:R-:W-:Y:S02]  /*106e0*/  LOP3.LUT R5, R3, 0x7c, RZ, 0xfc, !PT ;  /* 0x0000007c03057812 */ /* 0x000fe400078efcff */
[----:B-1----:R-:W-:Y:S02]  /*106f0*/  ISETP.LT.AND P5, PT, R4, UR7, !P0 ;  /* 0x0000000704007c0c */ /* 0x002fe4000c7a1270 */
[----:B--2---:R-:W-:Y:S02]  /*10700*/  ISETP.LT.AND P4, PT, R5, UR6, !P0 ;  /* 0x0000000605007c0c */ /* 0x004fe4000c781270 */
[----:B----4-:R-:W-:-:S02]  /*10710*/  PRMT R7, R124, 0x7632, R7 ;  /* 0x000076327c077816 */ /* 0x010fc40000000007 */
[----:B------:R-:W-:Y:S01]  /*10720*/  LOP3.LUT R6, R3, 0x7e, RZ, 0xfc, !PT ;  /* 0x0000007e03067812 */ /* 0x000fe200078efcff */
[----:B------:R-:W-:Y:S02]  /*10730*/  VIADD R3, R11, UR4 ;  /* 0x000000040b037c36 */ /* 0x000fe40008000000 */
[----:B------:R1:W-:Y:S01]  /*10740*/  @P6 STG.E.U16 desc[UR22][R8.64], R7 ;  /* 0x0000000708006986 */ /* 0x0003e2000c101516 */
[C---:B------:R-:W-:Y:S02]  /*10750*/  LEA R4, P6, R13.reuse, R0, 0x1 ;  /* 0x000000000d047211 */ /* 0x040fe400078c08ff */
[----:B0-----:R-:W-:Y:S02]  /*10760*/  ISETP.LT.AND P0, PT, R6, UR5, !P0 ;  /* 0x0000000506007c0c */ /* 0x001fe4000c701270 */
[----:B------:R-:W-:Y:S01]  /*10770*/  LEA.HI.X.SX32 R5, R13, R2, 0x1, P6 ;  /* 0x000000020d057211 */ /* 0x000fe200030f0eff */
[----:B------:R-:W-:Y:S01]  /*10780*/  VIADD R13, R3, UR4 ;  /* 0x00000004030d7c36 */ /* 0x000fe20008000000 */
[----:B------:R-:W-:-:S03]  /*10790*/  LEA R6, P6, R11, R0, 0x1 ;  /* 0x000000000b067211 */ /* 0x000fc600078c08ff */
[----:B------:R-:W-:Y:S01]  /*107a0*/  VIADD R15, R13, UR4 ;  /* 0x000000040d0f7c36 */ /* 0x000fe20008000000 */
[----:B------:R0:W-:Y:S01]  /*107b0*/  @P2 STG.E.U16 desc[UR22][R4.64], R126 ;  /* 0x0000007e04002986 */ /* 0x0001e2000c101516 */
[----:B-1----:R-:W-:Y:S02]  /*107c0*/  LEA R8, P2, R3, R0, 0x1 ;  /* 0x0000000003087211 */ /* 0x002fe400078408ff */
[----:B------:R-:W-:Y:S01]  /*107d0*/  LEA.HI.X.SX32 R7, R11, R2, 0x1, P6 ;  /* 0x000000020b077211 */ /* 0x000fe200030f0eff */
[----:B------:R-:W-:Y:S01]  /*107e0*/  VIADD R17, R15, UR4 ;  /* 0x000000040f117c36 */ /* 0x000fe20008000000 */
[----:B------:R-:W-:Y:S02]  /*107f0*/  LEA R10, P6, R13, R0, 0x1 ;  /* 0x000000000d0a7211 */ /* 0x000fe400078c08ff */
[----:B------:R-:W-:Y:S02]  /*10800*/  LEA.HI.X.SX32 R9, R3, R2, 0x1, P2 ;  /* 0x0000000203097211 */ /* 0x000fe400010f0eff */
[----:B------:R-:W-:-:S02]  /*10810*/  PRMT R3, R126, 0x7632, R3 ;  /* 0x000076327e037816 */ /* 0x000fc40000000003 */
[----:B------:R-:W-:Y:S02]  /*10820*/  LEA.HI.X.SX32 R11, R13, R2, 0x1, P6 ;  /* 0x000000020d0b7211 */ /* 0x000fe400030f0eff */
[-C--:B------:R-:W-:Y:S01]  /*10830*/  LEA R12, P2, R15, R0.reuse, 0x1 ;  /* 0x000000000f0c7211 */ /* 0x080fe200078408ff */
[----:B------:R1:W-:Y:S01]  /*10840*/  @P3 STG.E.U16 desc[UR22][R6.64], R3 ;  /* 0x0000000306003986 */ /* 0x0003e2000c101516 */
[----:B------:R-:W-:Y:S02]  /*10850*/  LEA R14, P6, R17, R0, 0x1 ;  /* 0x00000000110e7211 */ /* 0x000fe400078c08ff */
[----:B0-----:R-:W-:Y:S01]  /*10860*/  PRMT R5, R128, 0x7632, R5 ;  /* 0x0000763280057816 */ /* 0x001fe20000000005 */
[----:B------:R0:W-:Y:S01]  /*10870*/  @P4 STG.E.U16 desc[UR22][R8.64], R128 ;  /* 0x0000008008004986 */ /* 0x0001e2000c101516 */
[-C--:B------:R-:W-:Y:S02]  /*10880*/  LEA.HI.X.SX32 R13, R15, R2.reuse, 0x1, P2 ;  /* 0x000000020f0d7211 */ /* 0x080fe400010f0eff */
[----:B------:R-:W-:Y:S01]  /*10890*/  LEA.HI.X.SX32 R15, R17, R2, 0x1, P6 ;  /* 0x00000002110f7211 */ /* 0x000fe200030f0eff */
[----:B------:R0:W-:Y:S01]  /*108a0*/  @P5 STG.E.U16 desc[UR22][R10.64], R5 ;  /* 0x000000050a005986 */ /* 0x0001e2000c101516 */
[----:B-1----:R-:W-:-:S03]  /*108b0*/  PRMT R7, R130, 0x7632, R7 ;  /* 0x0000763282077816 */ /* 0x002fc60000000007 */
[----:B------:R0:W-:Y:S04]  /*108c0*/  @P0 STG.E.U16 desc[UR22][R12.64], R130 ;  /* 0x000000820c000986 */ /* 0x0001e8000c101516 */
[----:B------:R0:W-:Y:S01]  /*108d0*/  @P1 STG.E.U16 desc[UR22][R14.64], R7 ;  /* 0x000000070e001986 */ /* 0x0001e2000c101516 */
[----:B---3--:R-:W-:Y:S06]  /*108e0*/  BAR.SYNC.DEFER_BLOCKING 0x0 ;  /* 0x0000000000007b1d */ /* 0x008fec0000010000 */
[----:B------:R-:W-:Y:S05]  /*108f0*/  BRA.U UP0, `(.L_x_14) ;  /* 0x0000000100a07547 */ /* 0x000fea000b800000 */
[----:B------:R-:W1:Y:S01]  /*10900*/  S2UR UR6, SR_CgaCtaId ;  /* 0x00000000000679c3 */ /* 0x000e620000008800 */
[----:B------:R-:W-:Y:S01]  /*10910*/  NOP ;  /* 0x0000000000007918 */ /* 0x000fe20000000000 */
[----:B------:R-:W-:Y:S01]  /*10920*/  UMOV UR4, 0x50 ;  /* 0x0000005000047882 */ /* 0x000fe20000000000 */
[----:B------:R-:W-:Y:S02]  /*10930*/  IMAD.U32 R0, RZ, RZ, UR8 ;  /* 0x00000008ff007e24 */ /* 0x000fe4000f8e00ff */
[----:B------:R-:W-:Y:S02]  /*10940*/  IMAD.MOV.U32 R3, RZ, RZ, 0xff ;  /* 0x000000ffff037424 */ /* 0x000fe400078e00ff */
[----:B0-----:R-:W-:Y:S01]  /*10950*/  IMAD.MOV.U32 R7, RZ, RZ, 0x1 ;  /* 0x00000001ff077424 */ /* 0x001fe200078e00ff */
[----:B------:R-:W-:-:S04]  /*10960*/  LOP3.LUT R0, R0, 0xffff, RZ, 0xc0, !PT ;  /* 0x0000ffff00007812 */ /* 0x000fc800078ec0ff */
[----:B------:R-:W-:-:S05]  /*10970*/  SHF.R.U32.HI R0, RZ, 0x5, R0 ;  /* 0x00000005ff007819 */ /* 0x000fca0000011600 */
[----:B------:R-:W-:Y:S01]  /*10980*/  VIADD R2, R0, 0x10 ;  /* 0x0000001000027836 */ /* 0x000fe20000000000 */
[----:B------:R-:W-:Y:S01]  /*10990*/  SHF.L.U32 R0, R3, R0, RZ ;  /* 0x0000000003007219 */ /* 0x000fe200000006ff */
[----:B-1----:R-:W-:-:S03]  /*109a0*/  ULEA UR6, UR6, UR4, 0x18 ;  /* 0x0000000406067291 */ /* 0x002fc6000f8ec0ff */
[----:B------:R-:W-:-:S04]  /*109b0*/  SHF.L.U32 R3, R7, R2, RZ ;  /* 0x0000000207037219 */ /* 0x000fc800000006ff */
[----:B------:R-:W-:Y:S02]  /*109c0*/  LOP3.LUT R0, R3, R0, RZ, 0xfc, !PT ;  /* 0x0000000003007212 */ /* 0x000fe400078efcff */
[----:B------:R-:W0:Y:S02]  /*109d0*/  LDS R5, [UR6] ;  /* 0x00000006ff057984 */ /* 0x000e240008000800 */
[C---:B------:R-:W-:Y:S02]  /*109e0*/  LOP3.LUT R2, R0.reuse, 0xffff, RZ, 0xc0, !PT ;  /* 0x0000ffff00027812 */ /* 0x040fe400078ec0ff */
[----:B0-----:R-:W-:-:S04]  /*109f0*/  LOP3.LUT R3, R0, 0xffff, R5, 0x80, !PT ;  /* 0x0000ffff00037812 */ /* 0x001fc800078e8005 */
[----:B------:R-:W-:-:S13]  /*10a00*/  ISETP.NE.AND P0, PT, R3, R2, PT ;  /* 0x000000020300720c */ /* 0x000fda0003f05270 */
[----:B------:R-:W-:Y:S05]  /*10a10*/  @P0 BRA `(.L_x_15) ;  /* 0x0000000000500947 */ /* 0x000fea0003800000 */
[----:B------:R-:W-:Y:S02]  /*10a20*/  SHF.R.U32.HI R5, RZ, 0x10, R5 ;  /* 0x00000010ff057819 */ /* 0x000fe40000011605 */
[----:B------:R-:W-:-:S04]  /*10a30*/  SHF.R.U32.HI R2, RZ, 0x10, R0 ;  /* 0x00000010ff027819 */ /* 0x000fc80000011600 */
[----:B------:R-:W-:-:S04]  /*10a40*/  LOP3.LUT R5, R5, R2, RZ, 0xc0, !PT ;  /* 0x0000000205057212 */ /* 0x000fc800078ec0ff */
[----:B------:R-:W-:-:S13]  /*10a50*/  ISETP.NE.AND P0, PT, R5, R2, PT ;  /* 0x000000020500720c */ /* 0x000fda0003f05270 */
[----:B------:R-:W-:Y:S05]  /*10a60*/  @P0 BRA `(.L_x_16) ;  /* 0x0000000000300947 */ /* 0x000fea0003800000 */
[----:B------:R-:W-:Y:S01]  /*10a70*/  R2UR UR4, R0 ;  /* 0x00000000000472ca */ /* 0x000fe200000e0000 */
[----:B------:R-:W-:Y:S01]  /*10a80*/  VOTEU.ANY UR5, UPT, PT ;  /* 0x0000000000057886 */ /* 0x000fe200038e0100 */
[----:B------:R-:W0:Y:S01]  /*10a90*/  S2R R0, SR_LANEID ;  /* 0x0000000000007919 */ /* 0x000e220000000000 */
[----:B------:R-:W-:-:S10]  /*10aa0*/  UFLO.U32 UR5, UR5 ;  /* 0x00000005000572bd */ /* 0x000fd400080e0000 */
[----:B------:R-:W-:-:S06]  /*10ab0*/  ULOP3.LUT UR4, URZ, UR4, URZ, 0x33, !UPT ;  /* 0x00000004ff047292 */ /* 0x000fcc000f8e33ff */
[----:B------:R-:W-:-:S04]  /*10ac0*/  IMAD.U32 R2, RZ, RZ, UR4 ;  /* 0x00000004ff027e24 */ /* 0x000fc8000f8e00ff */
[----:B------:R-:W1:Y:S02]  /*10ad0*/  REDUX UR7, R2 ;  /* 0x00000000020773c4 */ /* 0x000e640000000000 */
[----:B------:R2:W-:Y:S01]  /*10ae0*/  UTCATOMSWS.AND URZ, UR4 ;  /* 0x0000000400ff79e3 */ /* 0x0005e20008000000 */
[----:B0-----:R-:W-:Y:S01]  /*10af0*/  ISETP.EQ.U32.AND P0, PT, R0, UR5, PT ;  /* 0x0000000500007c0c */ /* 0x001fe2000bf02070 */
[----:B-1----:R-:W-:-:S12]  /*10b00*/  IMAD.U32 R0, RZ, RZ, UR7 ;  /* 0x00000007ff007e24 */ /* 0x002fd8000f8e00ff */
[----:B------:R2:W-:Y:S01]  /*10b10*/  @P0 ATOMS.AND RZ, [UR6], R0 ;  /* 0x00000000ffff098c */ /* 0x0005e2000a800006 */
[----:B------:R-:W-:Y:S05]  /*10b20*/  BRA `(.L_x_14) ;  /* 0x0000000000147947 */ /* 0x000fea0003800000 */
.L_x_16:
[----:B------:R-:W-:-:S07]  /*10b30*/  MOV R2, 0x10b50 ;  /* 0x00010b5000027802 */ /* 0x000fce0000000f00 */
[----:B------:R-:W-:Y:S05]  /*10b40*/  CALL.REL.NOINC `($__internal_0_$__cuda_sm10x_tcgen05_guardrail_trap_col_being_dealloced_not_returned_by_alloc) ;  /* 0x00000000002c7944 */ /* 0x000fea0003c00000 */
[----:B------:R-:W-:Y:S05]  /*10b50*/  BRA `(.L_x_14) ;  /* 0x0000000000087947 */ /* 0x000fea0003800000 */
.L_x_15:
[----:B------:R-:W-:-:S07]  /*10b60*/  MOV R2, 0x10b80 ;  /* 0x00010b8000027802 */ /* 0x000fce0000000f00 */
[----:B------:R-:W-:Y:S05]  /*10b70*/  CALL.REL.NOINC `($__internal_2_$__cuda_sm10x_tcgen05_guardrail_trap_unallocated_columns_being_dealloced) ;  /* 0x0000000000387944 */ /* 0x000fea0003c00000 */
.L_x_14:
[----:B------:R-:W-:Y:S01]  /*10b80*/  NOP ;  /* 0x0000000000007918 */ /* 0x000fe20000000000 */
[----:B--2---:R-:W-:Y:S05]  /*10b90*/  EXIT ;  /* 0x000000000000794d */ /* 0x004fea0003800000 */
.L_x_9:
[----:B------:R-:W0:Y:S02]  /*10ba0*/  SYNCS.PHASECHK.TRANS64.TRYWAIT P1, [UR11], R7 ;  /* 0x00000007ff0075a7 */ /* 0x000e24000802110b */
[----:B0-----:R-:W-:Y:S05]  /*10bb0*/  @!P1 BRA `(.L_x_9) ;  /* 0xfffffffc00f89947 */ /* 0x001fea000383ffff */
[----:B------:R-:W-:Y:S05]  /*10bc0*/  BRA `(.L_x_17) ;  /* 0xffffffa400d87947 */ /* 0x000fea000383ffff */
.L_x_13:
[----:B------:R-:W0:Y:S02]  /*10bd0*/  SYNCS.PHASECHK.TRANS64.TRYWAIT P0, [UR11], R0 ;  /* 0x00000000ff0075a7 */ /* 0x000e24000800110b */
[----:B0-----:R-:W-:Y:S05]  /*10be0*/  @!P0 BRA `(.L_x_13) ;  /* 0xfffffffc00f88947 */ /* 0x001fea000383ffff */
[----:B------:R-:W-:Y:S05]  /*10bf0*/  BRA `(.L_x_12) ;  /* 0xffffffbc00587947 */ /* 0x000fea000383ffff */
        .weak           $__internal_0_$__cuda_sm10x_tcgen05_guardrail_trap_col_being_dealloced_not_returned_by_alloc
        .type           $__internal_0_$__cuda_sm10x_tcgen05_guardrail_trap_col_being_dealloced_not_returned_by_alloc,@function
        .size           $__internal_0_$__cuda_sm10x_tcgen05_guardrail_trap_col_being_dealloced_not_returned_by_alloc,($__internal_1_$__cuda_sm10x_tcgen05_guardrail_trap_phase_invalid_during_alloc - $__internal_0_$__cuda_sm10x_tcgen05_guardrail_trap_col_being_dealloced_not_returned_by_alloc)
$__internal_0_$__cuda_sm10x_tcgen05_guardrail_trap_col_being_dealloced_not_returned_by_alloc:
[----:B------:R-:W-:Y:S05]  /*10c00*/  BPT.TRAP 0x1 ;  /* 0x000000040000795c */ /* 0x000fea0000300000 */
[----:B------:R-:W-:-:S04]  /*10c10*/  IMAD.MOV.U32 R3, RZ, RZ, 0x0 ;  /* 0x00000000ff037424 */ /* 0x000fc800078e00ff */
[----:B------:R-:W-:Y:S05]  /*10c20*/  RET.REL.NODEC R2 `(matmul_kernel) ;  /* 0xfffffef002f47950 */ /* 0x000fea0003c3ffff */
        .weak           $__internal_1_$__cuda_sm10x_tcgen05_guardrail_trap_phase_invalid_during_alloc
        .type           $__internal_1_$__cuda_sm10x_tcgen05_guardrail_trap_phase_invalid_during_alloc,@function
        .size           $__internal_1_$__cuda_sm10x_tcgen05_guardrail_trap_phase_invalid_during_alloc,($__internal_2_$__cuda_sm10x_tcgen05_guardrail_trap_unallocated_columns_being_dealloced - $__internal_1_$__cuda_sm10x_tcgen05_guardrail_trap_phase_invalid_during_alloc)
$__internal_1_$__cuda_sm10x_tcgen05_guardrail_trap_phase_invalid_during_alloc:
[----:B------:R-:W-:Y:S05]  /*10c30*/  BPT.TRAP 0x1 ;  /* 0x000000040000795c */ /* 0x000fea0000300000 */
[----:B------:R-:W-:-:S04]  /*10c40*/  IMAD.MOV.U32 R3, RZ, RZ, 0x0 ;  /* 0x00000000ff037424 */ /* 0x000fc800078e00ff */
[----:B------:R-:W-:Y:S05]  /*10c50*/  RET.REL.NODEC R2 `(matmul_kernel) ;  /* 0xfffffef002e87950 */ /* 0x000fea0003c3ffff */
        .weak           $__internal_2_$__cuda_sm10x_tcgen05_guardrail_trap_unallocated_columns_being_dealloced
        .type           $__internal_2_$__cuda_sm10x_tcgen05_guardrail_trap_unallocated_columns_being_dealloced,@function
        .size           $__internal_2_$__cuda_sm10x_tcgen05_guardrail_trap_unallocated_columns_being_dealloced,(.L_x_21 - $__internal_2_$__cuda_sm10x_tcgen05_guardrail_trap_unallocated_columns_being_dealloced)
$__internal_2_$__cuda_sm10x_tcgen05_guardrail_trap_unallocated_columns_being_dealloced:
[----:B------:R-:W-:Y:S05]  /*10c60*/  BPT.TRAP 0x1 ;  /* 0x000000040000795c */ /* 0x000fea0000300000 */
[----:B------:R-:W-:-:S04]  /*10c70*/  IMAD.MOV.U32 R3, RZ, RZ, 0x0 ;  /* 0x00000000ff037424 */ /* 0x000fc800078e00ff */
[----:B------:R-:W-:Y:S05]  /*10c80*/  RET.REL.NODEC R2 `(matmul_kernel) ;  /* 0xfffffef002dc7950 */ /* 0x000fea0003c3ffff */
.L_x_18:
[----:B------:R-:W-:-:S00]  /*10c90*/  BRA `(.L_x_18) ;  /* 0xfffffffc00fc7947 */ /* 0x000fc0000383ffff */
[----:B------:R-:W-:-:S00]  /*10ca0*/  NOP ;  /* 0x0000000000007918 */ /* 0x000fc00000000000 */
        /* <DEDUP_REMOVED lines=13> */
.L_x_21:


//--------------------- .nv.shared.matmul_kernel  --------------------------
	.section	.nv.shared.matmul_kernel,"aw",@nobits
	.sectionflags	@""
	.align	16
	.zero		1024


//--------------------- .nv.shared.reserved.0     --------------------------
	.section	.nv.shared.reserved.0,"aw",@nobits
	.align	8
	.weak		__nv_reservedSMEM_offset_0_alias
	.size		__nv_reservedSMEM_offset_0_alias, 0, 64
	.other		__nv_reservedSMEM_offset_0_alias,@"STO_CUDA_RESERVED_SHARED STV_DEFAULT"
__nv_reservedSMEM_offset_0_alias:
	.zero		0
.nv.shared.reserved.0:
	.zero		64
	.weak		__nv_reservedSMEM_allocation_phase
	.type		__nv_reservedSMEM_allocation_phase,@object
	.size		__nv_reservedSMEM_allocation_phase,(.L_0 - __nv_reservedSMEM_allocation_phase)
__nv_reservedSMEM_allocation_phase:
	.zero		1
.L_0:
	.zero		7
	.weak		__nv_reservedSMEM_devtool_atexit_pc
	.type		__nv_reservedSMEM_devtool_atexit_pc,@object
	.size		__nv_reservedSMEM_devtool_atexit_pc,(__nv_reservedSMEM_allocation_mask - __nv_reservedSMEM_devtool_atexit_pc)
__nv_reservedSMEM_devtool_atexit_pc:
	.zero		8
	.weak		__nv_reservedSMEM_allocation_mask
	.type		__nv_reservedSMEM_allocation_mask,@object
	.size		__nv_reservedSMEM_allocation_mask,(.L_2 - __nv_reservedSMEM_allocation_mask)
__nv_reservedSMEM_allocation_mask:
	.zero		4
.L_2:


//--------------------- .nv.constant0.matmul_kernel --------------------------
	.section	.nv.constant0.matmul_kernel,"a",@progbits
	.sectionflags	@""
	.align	4
.nv.constant0.matmul_kernel:
	.zero		976


//--------------------- SYMBOLS --------------------------

	.type		.nv.reservedSmem.offset0,@object
	.size		.nv.reservedSmem.offset0,0x4
	.type		.nv.reservedSmem.cap,@object
	.size		.nv.reservedSmem.cap,0x4
